// auto-generated by cutlass_sweep.gemm — config: {"arch": "sm_90", "cluster_m": 2, "cluster_n": 1, "dtype": "tf32", "stages": 5, "tile_k": 64, "tile_m": 64, "tile_n": 64}
#include "cutlass/cutlass.h"
#include "cutlass/gemm/collective/collective_builder.hpp"
#include "cutlass/gemm/device/gemm_universal_adapter.h"
#include "cutlass/gemm/kernel/gemm_universal.hpp"
#include "cutlass/epilogue/collective/collective_builder.hpp"

using ElemA = cutlass::tfloat32_t;
using ElemB = cutlass::tfloat32_t;
using ElemCD = cutlass::tfloat32_t;
using Acc  = float;
using TileShape    = cute::Shape<cute::_64, cute::_64, cute::_64>;
using ClusterShape = cute::Shape<cute::_2, cute::_1, cute::_1>;

using CollectiveEpilogue = typename cutlass::epilogue::collective::CollectiveBuilder<
    cutlass::arch::Sm90, cutlass::arch::OpClassTensorOp,
    TileShape, ClusterShape,
    cutlass::epilogue::collective::EpilogueTileAuto,
    Acc, Acc,
    ElemCD, cutlass::layout::RowMajor, 128 / cutlass::sizeof_bits<ElemCD>::value,
    ElemCD, cutlass::layout::RowMajor, 128 / cutlass::sizeof_bits<ElemCD>::value,
    cutlass::epilogue::collective::EpilogueScheduleAuto
  >::CollectiveOp;

using CollectiveMainloop = typename cutlass::gemm::collective::CollectiveBuilder<
    cutlass::arch::Sm90, cutlass::arch::OpClassTensorOp,
    ElemA, cutlass::layout::RowMajor, 128 / cutlass::sizeof_bits<ElemA>::value,
    ElemB, cutlass::layout::ColumnMajor, 128 / cutlass::sizeof_bits<ElemB>::value,
    Acc,
    TileShape, ClusterShape,
    cutlass::gemm::collective::StageCount<5>,
    cutlass::gemm::collective::KernelScheduleAuto
  >::CollectiveOp;

using GemmKernel = cutlass::gemm::kernel::GemmUniversal<
    cute::Shape<int,int,int,int>,
    CollectiveMainloop,
    CollectiveEpilogue
>;
using Gemm = cutlass::gemm::device::GemmUniversalAdapter<GemmKernel>;

// Force the device kernel symbol into the cubin without needing a host main.
auto* _anchor = &cutlass::device_kernel<GemmKernel>;


// ===== COMPILED SASS (sm_90a) =====

	.target	sm_90a

	.elftype	@"ET_EXEC"


//--------------------- .note.nv.tkinfo           --------------------------
	.section	.note.nv.tkinfo,"",@"SHT_NOTE"
	.sectionflags	@"SHF_NOTE_NV_TKINFO"
	.tkinfo
        /*0018*/ 	.word	0x00000002
        /*0030*/ 	.string	""
        /*0030*/ 	.string	"ptxas"
        /*0030*/ 	.string	"Cuda compilation tools, release 13.0, V13.0.88"
        /*0030*/ 	.string	"Build cuda_13.0.r13.0/compiler.36424714_0"
        /*0030*/ 	.string	"-arch sm_90a -m 64 "



//--------------------- .note.nv.cuinfo           --------------------------
	.section	.note.nv.cuinfo,"",@"SHT_NOTE"
	.sectionflags	@"SHF_NOTE_NV_CUINFO"
        /*0018*/ 	.short	0x0002
        /*001a*/ 	.short	0x005a
        /*001c*/ 	.short	0x0082
	.zero		2


//--------------------- .nv.info                  --------------------------
	.section	.nv.info,"",@"SHT_CUDA_INFO"
	.align	4


	//----- nvinfo : EIATTR_REGCOUNT
	.align		4
        /*0000*/ 	.byte	0x04, 0x2f
        /*0002*/ 	.short	(.L_15 - .L_14)
	.align		4
.L_14:
        /*0004*/ 	.word	index@(_ZN7cutlass13device_kernelINS_4gemm6kernel13GemmUniversalIN4cute5tupleIJiiiiEEENS1_10collective13CollectiveMmaINS1_34MainloopSm90TmaGmmaWarpSpecializedILi5ENS5_IJNS4_1CILi2EEENSA_ILi1EEESC_EEENS1_32KernelTmaWarpSpecializedPingpongEEENS5_IJNSA_ILi64EEESG_SG_EEENS_10tfloat32_tENS5_IJlSC_lEEESI_SJ_NS4_8TiledMMAINS4_8MMA_AtomIJNS4_4SM904GMMA29MMA_64x64x8_F32TF32TF32_SS_TNILNSN_7ScaleInE1ELSP_1EEEEEENS4_6LayoutINS5_IJSC_SC_SC_EEENS5_IJNSA_ILi0EEESU_SU_EEEEENS5_IJNS4_10UnderscoreESX_SX_EEEEENS4_13SM90_TMA_LOADENS4_14ComposedLayoutINS4_7SwizzleILi3ELi4ELi3EEENS4_18smem_ptr_flag_bitsILi32EEENSS_INS5_IJNSA_ILi8EEENSA_ILi32EEEEEENS5_IJS17_SC_EEEEEEEvNS4_8identityENS4_23SM90_TMA_LOAD_MULTICASTES1B_vS1C_EENS_8epilogue10collective6detail29Sm90TmaWarpSpecializedAdapterINS1G_15DefaultEpilogueISI_SJ_SJ_NS1F_6thread17LinearCombinationISI_Li1EffLNS1K_9ScaleType4KindE0ELNS_15FloatRoundStyleE2ESI_EENS1_15EpilogueDefaultEEEEEvvEEEEvNT_6ParamsE)
        /*0008*/ 	.word	0x000000a8


	//----- nvinfo : EIATTR_FRAME_SIZE
	.align		4
.L_15:
        /*000c*/ 	.byte	0x04, 0x11
        /*000e*/ 	.short	(.L_17 - .L_16)
	.align		4
.L_16:
        /*0010*/ 	.word	index@(_ZN7cutlass13device_kernelINS_4gemm6kernel13GemmUniversalIN4cute5tupleIJiiiiEEENS1_10collective13CollectiveMmaINS1_34MainloopSm90TmaGmmaWarpSpecializedILi5ENS5_IJNS4_1CILi2EEENSA_ILi1EEESC_EEENS1_32KernelTmaWarpSpecializedPingpongEEENS5_IJNSA_ILi64EEESG_SG_EEENS_10tfloat32_tENS5_IJlSC_lEEESI_SJ_NS4_8TiledMMAINS4_8MMA_AtomIJNS4_4SM904GMMA29MMA_64x64x8_F32TF32TF32_SS_TNILNSN_7ScaleInE1ELSP_1EEEEEENS4_6LayoutINS5_IJSC_SC_SC_EEENS5_IJNSA_ILi0EEESU_SU_EEEEENS5_IJNS4_10UnderscoreESX_SX_EEEEENS4_13SM90_TMA_LOADENS4_14ComposedLayoutINS4_7SwizzleILi3ELi4ELi3EEENS4_18smem_ptr_flag_bitsILi32EEENSS_INS5_IJNSA_ILi8EEENSA_ILi32EEEEEENS5_IJS17_SC_EEEEEEEvNS4_8identityENS4_23SM90_TMA_LOAD_MULTICASTES1B_vS1C_EENS_8epilogue10collective6detail29Sm90TmaWarpSpecializedAdapterINS1G_15DefaultEpilogueISI_SJ_SJ_NS1F_6thread17LinearCombinationISI_Li1EffLNS1K_9ScaleType4KindE0ELNS_15FloatRoundStyleE2ESI_EENS1_15EpilogueDefaultEEEEEvvEEEEvNT_6ParamsE)
        /*0014*/ 	.word	0x00000008


	//----- nvinfo : EIATTR_MIN_STACK_SIZE
	.align		4
.L_17:
        /*0018*/ 	.byte	0x04, 0x12
        /*001a*/ 	.short	(.L_19 - .L_18)
	.align		4
.L_18:
        /*001c*/ 	.word	index@(_ZN7cutlass13device_kernelINS_4gemm6kernel13GemmUniversalIN4cute5tupleIJiiiiEEENS1_10collective13CollectiveMmaINS1_34MainloopSm90TmaGmmaWarpSpecializedILi5ENS5_IJNS4_1CILi2EEENSA_ILi1EEESC_EEENS1_32KernelTmaWarpSpecializedPingpongEEENS5_IJNSA_ILi64EEESG_SG_EEENS_10tfloat32_tENS5_IJlSC_lEEESI_SJ_NS4_8TiledMMAINS4_8MMA_AtomIJNS4_4SM904GMMA29MMA_64x64x8_F32TF32TF32_SS_TNILNSN_7ScaleInE1ELSP_1EEEEEENS4_6LayoutINS5_IJSC_SC_SC_EEENS5_IJNSA_ILi0EEESU_SU_EEEEENS5_IJNS4_10UnderscoreESX_SX_EEEEENS4_13SM90_TMA_LOADENS4_14ComposedLayoutINS4_7SwizzleILi3ELi4ELi3EEENS4_18smem_ptr_flag_bitsILi32EEENSS_INS5_IJNSA_ILi8EEENSA_ILi32EEEEEENS5_IJS17_SC_EEEEEEEvNS4_8identityENS4_23SM90_TMA_LOAD_MULTICASTES1B_vS1C_EENS_8epilogue10collective6detail29Sm90TmaWarpSpecializedAdapterINS1G_15DefaultEpilogueISI_SJ_SJ_NS1F_6thread17LinearCombinationISI_Li1EffLNS1K_9ScaleType4KindE0ELNS_15FloatRoundStyleE2ESI_EENS1_15EpilogueDefaultEEEEEvvEEEEvNT_6ParamsE)
        /*0020*/ 	.word	0x00000008
.L_19:


//--------------------- .nv.compat                --------------------------
	.section	.nv.compat,"",@"SHT_CUDA_COMPAT_INFO"
	.align	4
        /*0000*/ 	.byte	0x02, 0x09, 0x01, 0x00, 0x02, 0x02, 0x04, 0x00, 0x02, 0x05, 0x05, 0x00, 0x03, 0x07, 0x01, 0x01
        /*0010*/ 	.byte	0x02, 0x03, 0x01, 0x00, 0x02, 0x06, 0x01, 0x00, 0x04, 0x0b, 0x08, 0x00, 0x00, 0x00, 0x00, 0x00
        /*0020*/ 	.byte	0x00, 0x00, 0x00, 0x00


//--------------------- .nv.info._ZN7cutlass13device_kernelINS_4gemm6kernel13GemmUniversalIN4cute5tupleIJiiiiEEENS1_10collective13CollectiveMmaINS1_34MainloopSm90TmaGmmaWarpSpecializedILi5ENS5_IJNS4_1CILi2EEENSA_ILi1EEESC_EEENS1_32KernelTmaWarpSpecializedPingpongEEENS5_IJNSA_ILi64EEESG_SG_EEENS_10tfloat32_tENS5_IJlSC_lEEESI_SJ_NS4_8TiledMMAINS4_8MMA_AtomIJNS4_4SM904GMMA29MMA_64x64x8_F32TF32TF32_SS_TNILNSN_7ScaleInE1ELSP_1EEEEEENS4_6LayoutINS5_IJSC_SC_SC_EEENS5_IJNSA_ILi0EEESU_SU_EEEEENS5_IJNS4_10UnderscoreESX_SX_EEEEENS4_13SM90_TMA_LOADENS4_14ComposedLayoutINS4_7SwizzleILi3ELi4ELi3EEENS4_18smem_ptr_flag_bitsILi32EEENSS_INS5_IJNSA_ILi8EEENSA_ILi32EEEEEENS5_IJS17_SC_EEEEEEEvNS4_8identityENS4_23SM90_TMA_LOAD_MULTICASTES1B_vS1C_EENS_8epilogue10collective6detail29Sm90TmaWarpSpecializedAdapterINS1G_15DefaultEpilogueISI_SJ_SJ_NS1F_6thread17LinearCombinationISI_Li1EffLNS1K_9ScaleType4KindE0ELNS_15FloatRoundStyleE2ESI_EENS1_15EpilogueDefaultEEEEEvvEEEEvNT_6ParamsE --------------------------
	.section	.nv.info._ZN7cutlass13device_kernelINS_4gemm6kernel13GemmUniversalIN4cute5tupleIJiiiiEEENS1_10collective13CollectiveMmaINS1_34MainloopSm90TmaGmmaWarpSpecializedILi5ENS5_IJNS4_1CILi2EEENSA_ILi1EEESC_EEENS1_32KernelTmaWarpSpecializedPingpongEEENS5_IJNSA_ILi64EEESG_SG_EEENS_10tfloat32_tENS5_IJlSC_lEEESI_SJ_NS4_8TiledMMAINS4_8MMA_AtomIJNS4_4SM904GMMA29MMA_64x64x8_F32TF32TF32_SS_TNILNSN_7ScaleInE1ELSP_1EEEEEENS4_6LayoutINS5_IJSC_SC_SC_EEENS5_IJNSA_ILi0EEESU_SU_EEEEENS5_IJNS4_10UnderscoreESX_SX_EEEEENS4_13SM90_TMA_LOADENS4_14ComposedLayoutINS4_7SwizzleILi3ELi4ELi3EEENS4_18smem_ptr_flag_bitsILi32EEENSS_INS5_IJNSA_ILi8EEENSA_ILi32EEEEEENS5_IJS17_SC_EEEEEEEvNS4_8identityENS4_23SM90_TMA_LOAD_MULTICASTES1B_vS1C_EENS_8epilogue10collective6detail29Sm90TmaWarpSpecializedAdapterINS1G_15DefaultEpilogueISI_SJ_SJ_NS1F_6thread17LinearCombinationISI_Li1EffLNS1K_9ScaleType4KindE0ELNS_15FloatRoundStyleE2ESI_EENS1_15EpilogueDefaultEEEEEvvEEEEvNT_6ParamsE,"",@"SHT_CUDA_INFO"
	.sectionflags	@""
	.align	4


	//----- nvinfo : EIATTR_CUDA_API_VERSION
	.align		4
        /*0000*/ 	.byte	0x04, 0x37
        /*0002*/ 	.short	(.L_21 - .L_20)
.L_20:
        /*0004*/ 	.word	0x00000082


	//----- nvinfo : EIATTR_KPARAM_INFO
	.align		4
.L_21:
        /*0008*/ 	.byte	0x04, 0x17
        /*000a*/ 	.short	(.L_23 - .L_22)
.L_22:
        /*000c*/ 	.word	0x00000000
        /*0010*/ 	.short	0x0000
        /*0012*/ 	.short	0x0070
        /*0014*/ 	.byte	0x00, 0xf0, 0x01, 0x10


	//----- nvinfo : EIATTR_SPARSE_MMA_MASK
	.align		4
.L_23:
        /*0018*/ 	.byte	0x03, 0x50
        /*001a*/ 	.short	0x0000


	//----- nvinfo : EIATTR_MAXREG_COUNT
	.align		4
        /*001c*/ 	.byte	0x03, 0x1b
        /*001e*/ 	.short	0x00a8


	//----- nvinfo : EIATTR_NUM_BARRIERS
	.align		4
        /*0020*/ 	.byte	0x02, 0x4c
        /*0022*/ 	.byte	0x01
	.zero		1


	//----- nvinfo : EIATTR_EXTERNS
	.align		4
        /*0024*/ 	.byte	0x04, 0x0f
        /*0026*/ 	.short	(.L_25 - .L_24)


	//   ....[0]....
	.align		4
.L_24:
        /*0028*/ 	.word	index@(__assertfail)


	//----- nvinfo : EIATTR_ANNOTATIONS
	.align		4
.L_25:
        /*002c*/ 	.byte	0x04, 0x55
        /*002e*/ 	.short	(.L_27 - .L_26)


	//   ....[0]....
.L_26:
        /*0030*/ 	.word	0x00000001
        /*0034*/ 	.byte	0xd0, 0x0d, 0x00, 0x00, 0x01, 0x00, 0x00, 0x00, 0x80, 0x14, 0x00, 0x00, 0x01, 0x00, 0x00, 0x00
        /*0044*/ 	.byte	0xf0, 0x48, 0x00, 0x00, 0x01, 0x00, 0x00, 0x00, 0xe0, 0x55, 0x00, 0x00


	//----- nvinfo : EIATTR_MERCURY_ISA_VERSION
	.align		4
.L_27:
        /*0050*/ 	.byte	0x03, 0x5f
        /*0052*/ 	.short	0x0101


	//----- nvinfo : EIATTR_INT_WARP_WIDE_INSTR_OFFSETS
	.align		4
        /*0054*/ 	.byte	0x04, 0x31
        /*0056*/ 	.short	(.L_29 - .L_28)


	//   ....[0]....
.L_28:
        /*0058*/ 	.word	0x00000510


	//   ....[1]....
        /*005c*/ 	.word	0x00000530


	//   ....[2]....
        /*0060*/ 	.word	0x00000550


	//   ....[3]....
        /*0064*/ 	.word	0x00000610


	//   ....[4]....
        /*0068*/ 	.word	0x00000630


	//   ....[5]....
        /*006c*/ 	.word	0x00000690


	//   ....[6]....
        /*0070*/ 	.word	0x000007a0


	//   ....[7]....
        /*0074*/ 	.word	0x000007d0


	//   ....[8]....
        /*0078*/ 	.word	0x000024c0


	//----- nvinfo : EIATTR_COOP_GROUP_MASK_REGIDS
	.align		4
.L_29:
        /*007c*/ 	.byte	0x04, 0x29
        /*007e*/ 	.short	(.L_31 - .L_30)


	//   ....[0]....
.L_30:
        /*0080*/ 	.word	0xffffffff


	//   ....[1]....
        /*0084*/ 	.word	0xffffffff


	//   ....[2]....
        /*0088*/ 	.word	0xffffffff


	//   ....[3]....
        /*008c*/ 	.word	0xffffffff


	//   ....[4]....
        /*0090*/ 	.word	0xffffffff


	//   ....[5]....
        /*0094*/ 	.word	0xffffffff


	//   ....[6]....
        /*0098*/ 	.word	0xffffffff


	//----- nvinfo : EIATTR_COOP_GROUP_INSTR_OFFSETS
	.align		4
.L_31:
        /*009c*/ 	.byte	0x04, 0x28
        /*009e*/ 	.short	(.L_33 - .L_32)


	//   ....[0]....
.L_32:
        /*00a0*/ 	.word	0x00000070


	//   ....[1]....
        /*00a4*/ 	.word	0x00000080


	//   ....[2]....
        /*00a8*/ 	.word	0x00000140


	//   ....[3]....
        /*00ac*/ 	.word	0x000002f0


	//   ....[4]....
        /*00b0*/ 	.word	0x00000330


	//   ....[5]....
        /*00b4*/ 	.word	0x000003b0


	//   ....[6]....
        /*00b8*/ 	.word	0x00000980


	//----- nvinfo : EIATTR_REG_RECONFIG
	.align		4
.L_33:
        /*00bc*/ 	.byte	0x01, 0x54
	.zero		2


	//----- nvinfo : EIATTR_SYSCALL_OFFSETS
	.align		4
        /*00c0*/ 	.byte	0x04, 0x46
        /*00c2*/ 	.short	(.L_35 - .L_34)


	//   ....[0]....
.L_34:
        /*00c4*/ 	.word	0x00001970


	//----- nvinfo : EIATTR_MBARRIER_INSTR_OFFSETS
	.align		4
.L_35:
        /*00c8*/ 	.byte	0x04, 0x39
        /*00ca*/ 	.short	(.L_37 - .L_36)


	//   ....[0]....
.L_36:
        /*00cc*/ 	.word	0x00000240
        /*00d0*/ 	.word	0x000000ff
        /*00d4*/ 	.word	0x00000000
        /*00d8*/ 	.short	0x0100
        /*00da*/ 	.byte	0x08
	.zero		1


	//   ....[1]....
        /*00dc*/ 	.word	0x00000250
        /*00e0*/ 	.word	0x000000ff
        /*00e4*/ 	.word	0x00000028
        /*00e8*/ 	.short	0x0100
        /*00ea*/ 	.byte	0x08
	.zero		1


	//   ....[2]....
        /*00ec*/ 	.word	0x00000260
        /*00f0*/ 	.word	0x000000ff
        /*00f4*/ 	.word	0x00000008
        /*00f8*/ 	.short	0x0100
        /*00fa*/ 	.byte	0x08
	.zero		1


	//   ....[3]....
        /*00fc*/ 	.word	0x00000270
        /*0100*/ 	.word	0x000000ff
        /*0104*/ 	.word	0x00000030
        /*0108*/ 	.short	0x0100
        /*010a*/ 	.byte	0x08
	.zero		1


	//   ....[4]....
        /*010c*/ 	.word	0x00000280
        /*0110*/ 	.word	0x000000ff
        /*0114*/ 	.word	0x00000010
        /*0118*/ 	.short	0x0100
        /*011a*/ 	.byte	0x08
	.zero		1


	//   ....[5]....
        /*011c*/ 	.word	0x00000290
        /*0120*/ 	.word	0x000000ff
        /*0124*/ 	.word	0x00000038
        /*0128*/ 	.short	0x0100
        /*012a*/ 	.byte	0x08
	.zero		1


	//   ....[6]....
        /*012c*/ 	.word	0x000002a0
        /*0130*/ 	.word	0x000000ff
        /*0134*/ 	.word	0x00000018
        /*0138*/ 	.short	0x0100
        /*013a*/ 	.byte	0x08
	.zero		1


	//   ....[7]....
        /*013c*/ 	.word	0x000002b0
        /*0140*/ 	.word	0x000000ff
        /*0144*/ 	.word	0x00000040
        /*0148*/ 	.short	0x0100
        /*014a*/ 	.byte	0x08
	.zero		1


	//   ....[8]....
        /*014c*/ 	.word	0x000002c0
        /*0150*/ 	.word	0x000000ff
        /*0154*/ 	.word	0x00000020
        /*0158*/ 	.short	0x0100
        /*015a*/ 	.byte	0x08
	.zero		1


	//   ....[9]....
        /*015c*/ 	.word	0x000002d0
        /*0160*/ 	.word	0x000000ff
        /*0164*/ 	.word	0x00000048
        /*0168*/ 	.short	0x0100
        /*016a*/ 	.byte	0x08
	.zero		1


	//   ....[10]....
        /*016c*/ 	.word	0x00000820
        /*0170*/ 	.word	0x000000ff
        /*0174*/ 	.word	0x00000080
        /*0178*/ 	.short	0x0100
        /*017a*/ 	.byte	0x08
	.zero		1


	//   ....[11]....
        /*017c*/ 	.word	0x000008b0
        /*0180*/ 	.word	0x000000ff
        /*0184*/ 	.word	0x00000088
        /*0188*/ 	.short	0x0100
        /*018a*/ 	.byte	0x08
	.zero		1


	//   ....[12]....
        /*018c*/ 	.word	0x00000900
        /*0190*/ 	.word	0x000000ff
        /*0194*/ 	.word	0x00000060
        /*0198*/ 	.short	0x0100
        /*019a*/ 	.byte	0x09
	.zero		1


	//   ....[13]....
        /*019c*/ 	.word	0x00000910
        /*01a0*/ 	.word	0x000000ff
        /*01a4*/ 	.word	0x00000068
        /*01a8*/ 	.short	0x0100
        /*01aa*/ 	.byte	0x09
	.zero		1


	//   ....[14]....
        /*01ac*/ 	.word	0x00000920
        /*01b0*/ 	.word	0x000000ff
        /*01b4*/ 	.word	0x00000070
        /*01b8*/ 	.short	0x0100
        /*01ba*/ 	.byte	0x09
	.zero		1


	//   ....[15]....
        /*01bc*/ 	.word	0x00000930
        /*01c0*/ 	.word	0x000000ff
        /*01c4*/ 	.word	0x00000078
        /*01c8*/ 	.short	0x0100
        /*01ca*/ 	.byte	0x09
	.zero		1


	//   ....[16]....
        /*01cc*/ 	.word	0x00001830
        /*01d0*/ 	.word	0x000000ff
        /*01d4*/ 	.word	0xfffffff8
        /*01d8*/ 	.short	0x010a
        /*01da*/ 	.byte	0x2b
	.zero		1


	//   ....[17]....
        /*01dc*/ 	.word	0x000019f0
        /*01e0*/ 	.word	0x00000003
        /*01e4*/ 	.word	0x00000000
        /*01e8*/ 	.short	0x010a
        /*01ea*/ 	.byte	0x3f
	.zero		1


	//   ....[18]....
        /*01ec*/ 	.word	0x00001a30
        /*01f0*/ 	.word	0x00000003
        /*01f4*/ 	.word	0x00000000
        /*01f8*/ 	.short	0x010a
        /*01fa*/ 	.byte	0x3f
	.zero		1


	//   ....[19]....
        /*01fc*/ 	.word	0x00001ef0
        /*0200*/ 	.word	0x000000ff
        /*0204*/ 	.word	0x00000000
        /*0208*/ 	.short	0x010a
        /*020a*/ 	.byte	0x04
	.zero		1


	//   ....[20]....
        /*020c*/ 	.word	0x00001f30
        /*0210*/ 	.word	0x000000ff
        /*0214*/ 	.word	0x00000000
        /*0218*/ 	.short	0x010a
        /*021a*/ 	.byte	0x04
	.zero		1


	//   ....[21]....
        /*021c*/ 	.word	0x00002350
        /*0220*/ 	.word	0x00000005
        /*0224*/ 	.word	0x00000000
        /*0228*/ 	.short	0x0101
        /*022a*/ 	.byte	0x3f
	.zero		1


	//   ....[22]....
        /*022c*/ 	.word	0x00002460
        /*0230*/ 	.word	0x00000003
        /*0234*/ 	.word	0x00000000
        /*0238*/ 	.short	0x0101
        /*023a*/ 	.byte	0x30
	.zero		1


	//   ....[23]....
        /*023c*/ 	.word	0x00002560
        /*0240*/ 	.word	0x00000003
        /*0244*/ 	.word	0x00000000
        /*0248*/ 	.short	0x0101
        /*024a*/ 	.byte	0x3f
	.zero		1


	//   ....[24]....
        /*024c*/ 	.word	0x000025e0
        /*0250*/ 	.word	0x000000ff
        /*0254*/ 	.word	0x00000008
        /*0258*/ 	.short	0x010a
        /*025a*/ 	.byte	0x2b
	.zero		1


	//   ....[25]....
        /*025c*/ 	.word	0x00004930
        /*0260*/ 	.word	0x00000000
        /*0264*/ 	.word	0x00000000
        /*0268*/ 	.short	0x0101
        /*026a*/ 	.byte	0x30
	.zero		1


	//   ....[26]....
        /*026c*/ 	.word	0x00005270
        /*0270*/ 	.word	0x0000000d
        /*0274*/ 	.word	0x00000028
        /*0278*/ 	.short	0x010a
        /*027a*/ 	.byte	0x3f
	.zero		1


	//   ....[27]....
        /*027c*/ 	.word	0x00005710
        /*0280*/ 	.word	0x00000006
        /*0284*/ 	.word	0x00000088
        /*0288*/ 	.short	0x0101
        /*028a*/ 	.byte	0x3f
	.zero		1


	//   ....[28]....
        /*028c*/ 	.word	0x00005e40
        /*0290*/ 	.word	0x00000007
        /*0294*/ 	.word	0x00000000
        /*0298*/ 	.short	0x010a
        /*029a*/ 	.byte	0x3f
	.zero		1


	//   ....[29]....
        /*029c*/ 	.word	0x00005ec0
        /*02a0*/ 	.word	0x00000006
        /*02a4*/ 	.word	0x00000000
        /*02a8*/ 	.short	0x010a
        /*02aa*/ 	.byte	0x3f
	.zero		1


	//   ....[30]....
        /*02ac*/ 	.word	0x00005f50
        /*02b0*/ 	.word	0x00000007
        /*02b4*/ 	.word	0x00000000
        /*02b8*/ 	.short	0x010a
        /*02ba*/ 	.byte	0x3f
	.zero		1


	//   ....[31]....
        /*02bc*/ 	.word	0x00005fe0
        /*02c0*/ 	.word	0x00000006
        /*02c4*/ 	.word	0x00000000
        /*02c8*/ 	.short	0x010a
        /*02ca*/ 	.byte	0x3f
	.zero		1


	//   ....[32]....
        /*02cc*/ 	.word	0x00006070
        /*02d0*/ 	.word	0x00000005
        /*02d4*/ 	.word	0x00000000
        /*02d8*/ 	.short	0x010a
        /*02da*/ 	.byte	0x3f
	.zero		1


	//   ....[33]....
        /*02dc*/ 	.word	0x000060e0
        /*02e0*/ 	.word	0x00000003
        /*02e4*/ 	.word	0xfffffff8
        /*02e8*/ 	.short	0x010a
        /*02ea*/ 	.byte	0x3f
	.zero		1


	//   ....[34]....
        /*02ec*/ 	.word	0x00006130
        /*02f0*/ 	.word	0x00000003
        /*02f4*/ 	.word	0x00000000
        /*02f8*/ 	.short	0x010a
        /*02fa*/ 	.byte	0x3f
	.zero		1


	//   ....[35]....
        /*02fc*/ 	.word	0x00006190
        /*0300*/ 	.word	0x00000005
        /*0304*/ 	.word	0x00000000
        /*0308*/ 	.short	0x010a
        /*030a*/ 	.byte	0x3f
	.zero		1


	//   ....[36]....
        /*030c*/ 	.word	0x000061f0
        /*0310*/ 	.word	0x00000003
        /*0314*/ 	.word	0x00000008
        /*0318*/ 	.short	0x010a
        /*031a*/ 	.byte	0x3f
	.zero		1


	//   ....[37]....
        /*031c*/ 	.word	0x000062c0
        /*0320*/ 	.word	0x0000000d
        /*0324*/ 	.word	0x00000028
        /*0328*/ 	.short	0x010a
        /*032a*/ 	.byte	0x3f
	.zero		1


	//   ....[38]....
        /*032c*/ 	.word	0x00006390
        /*0330*/ 	.word	0x00000007
        /*0334*/ 	.word	0x00000000
        /*0338*/ 	.short	0x010a
        /*033a*/ 	.byte	0x3f
	.zero		1


	//   ....[39]....
        /*033c*/ 	.word	0x000063e0
        /*0340*/ 	.word	0x00000006
        /*0344*/ 	.word	0x00000000
        /*0348*/ 	.short	0x010a
        /*034a*/ 	.byte	0x3f
	.zero		1


	//   ....[40]....
        /*034c*/ 	.word	0x00006430
        /*0350*/ 	.word	0x00000007
        /*0354*/ 	.word	0x00000000
        /*0358*/ 	.short	0x010a
        /*035a*/ 	.byte	0x3f
	.zero		1


	//   ....[41]....
        /*035c*/ 	.word	0x00006480
        /*0360*/ 	.word	0x00000006
        /*0364*/ 	.word	0x00000000
        /*0368*/ 	.short	0x010a
        /*036a*/ 	.byte	0x3f
	.zero		1


	//----- nvinfo : EIATTR_NUM_MBARRIERS
	.align		4
.L_37:
        /*036c*/ 	.byte	0x03, 0x38
        /*036e*/ 	.short	0x0010


	//----- nvinfo : EIATTR_EXIT_INSTR_OFFSETS
	.align		4
        /*0370*/ 	.byte	0x04, 0x1c
        /*0372*/ 	.short	(.L_39 - .L_38)


	//   ....[0]....
.L_38:
        /*0374*/ 	.word	0x00001410


	//   ....[1]....
        /*0378*/ 	.word	0x00001470


	//   ....[2]....
        /*037c*/ 	.word	0x00004f50


	//   ....[3]....
        /*0380*/ 	.word	0x00004f80


	//   ....[4]....
        /*0384*/ 	.word	0x000060c0


	//----- nvinfo : EIATTR_MAX_THREADS
	.align		4
.L_39:
        /*0388*/ 	.byte	0x04, 0x05
        /*038a*/ 	.short	(.L_41 - .L_40)
.L_40:
        /*038c*/ 	.word	0x00000180
        /*0390*/ 	.word	0x00000001
        /*0394*/ 	.word	0x00000001


	//----- nvinfo : EIATTR_CRS_STACK_SIZE
	.align		4
.L_41:
        /*0398*/ 	.byte	0x04, 0x1e
        /*039a*/ 	.short	(.L_43 - .L_42)
.L_42:
        /*039c*/ 	.word	0x00000000


	//----- nvinfo : EIATTR_CBANK_PARAM_SIZE
	.align		4
.L_43:
        /*03a0*/ 	.byte	0x03, 0x19
        /*03a2*/ 	.short	0x0470


	//----- nvinfo : EIATTR_PARAM_CBANK
	.align		4
        /*03a4*/ 	.byte	0x04, 0x0a
        /*03a6*/ 	.short	(.L_45 - .L_44)
	.align		4
.L_44:
        /*03a8*/ 	.word	index@(.nv.constant0._ZN7cutlass13device_kernelINS_4gemm6kernel13GemmUniversalIN4cute5tupleIJiiiiEEENS1_10collective13CollectiveMmaINS1_34MainloopSm90TmaGmmaWarpSpecializedILi5ENS5_IJNS4_1CILi2EEENSA_ILi1EEESC_EEENS1_32KernelTmaWarpSpecializedPingpongEEENS5_IJNSA_ILi64EEESG_SG_EEENS_10tfloat32_tENS5_IJlSC_lEEESI_SJ_NS4_8TiledMMAINS4_8MMA_AtomIJNS4_4SM904GMMA29MMA_64x64x8_F32TF32TF32_SS_TNILNSN_7ScaleInE1ELSP_1EEEEEENS4_6LayoutINS5_IJSC_SC_SC_EEENS5_IJNSA_ILi0EEESU_SU_EEEEENS5_IJNS4_10UnderscoreESX_SX_EEEEENS4_13SM90_TMA_LOADENS4_14ComposedLayoutINS4_7SwizzleILi3ELi4ELi3EEENS4_18smem_ptr_flag_bitsILi32EEENSS_INS5_IJNSA_ILi8EEENSA_ILi32EEEEEENS5_IJS17_SC_EEEEEEEvNS4_8identityENS4_23SM90_TMA_LOAD_MULTICASTES1B_vS1C_EENS_8epilogue10collective6detail29Sm90TmaWarpSpecializedAdapterINS1G_15DefaultEpilogueISI_SJ_SJ_NS1F_6thread17LinearCombinationISI_Li1EffLNS1K_9ScaleType4KindE0ELNS_15FloatRoundStyleE2ESI_EENS1_15EpilogueDefaultEEEEEvvEEEEvNT_6ParamsE)
        /*03ac*/ 	.short	0x0210
        /*03ae*/ 	.short	0x0470


	//----- nvinfo : EIATTR_SW_WAR
	.align		4
.L_45:
        /*03b0*/ 	.byte	0x04, 0x36
        /*03b2*/ 	.short	(.L_47 - .L_46)
.L_46:
        /*03b4*/ 	.word	0x00000008
.L_47:


//--------------------- .nv.callgraph             --------------------------
	.section	.nv.callgraph,"",@"SHT_CUDA_CALLGRAPH"
	.align	4
	.sectionentsize	8
	.align		4
        /*0000*/ 	.word	0x00000000
	.align		4
        /*0004*/ 	.word	0xffffffff
	.align		4
        /*0008*/ 	.word	index@(_ZN7cutlass13device_kernelINS_4gemm6kernel13GemmUniversalIN4cute5tupleIJiiiiEEENS1_10collective13CollectiveMmaINS1_34MainloopSm90TmaGmmaWarpSpecializedILi5ENS5_IJNS4_1CILi2EEENSA_ILi1EEESC_EEENS1_32KernelTmaWarpSpecializedPingpongEEENS5_IJNSA_ILi64EEESG_SG_EEENS_10tfloat32_tENS5_IJlSC_lEEESI_SJ_NS4_8TiledMMAINS4_8MMA_AtomIJNS4_4SM904GMMA29MMA_64x64x8_F32TF32TF32_SS_TNILNSN_7ScaleInE1ELSP_1EEEEEENS4_6LayoutINS5_IJSC_SC_SC_EEENS5_IJNSA_ILi0EEESU_SU_EEEEENS5_IJNS4_10UnderscoreESX_SX_EEEEENS4_13SM90_TMA_LOADENS4_14ComposedLayoutINS4_7SwizzleILi3ELi4ELi3EEENS4_18smem_ptr_flag_bitsILi32EEENSS_INS5_IJNSA_ILi8EEENSA_ILi32EEEEEENS5_IJS17_SC_EEEEEEEvNS4_8identityENS4_23SM90_TMA_LOAD_MULTICASTES1B_vS1C_EENS_8epilogue10collective6detail29Sm90TmaWarpSpecializedAdapterINS1G_15DefaultEpilogueISI_SJ_SJ_NS1F_6thread17LinearCombinationISI_Li1EffLNS1K_9ScaleType4KindE0ELNS_15FloatRoundStyleE2ESI_EENS1_15EpilogueDefaultEEEEEvvEEEEvNT_6ParamsE)
	.align		4
        /*000c*/ 	.word	index@(__assertfail)
	.align		4
        /*0010*/ 	.word	0x00000000
	.align		4
        /*0014*/ 	.word	0xfffffffe
	.align		4
        /*0018*/ 	.word	0x00000000
	.align		4
        /*001c*/ 	.word	0xfffffffd
	.align		4
        /*0020*/ 	.word	0x00000000
	.align		4
        /*0024*/ 	.word	0xfffffffc


//--------------------- .nv.constant4             --------------------------
	.section	.nv.constant4,"a",@progbits
	.align	8
	.align		8
.nv.constant4:
        /*0000*/ 	.dword	__assertfail
	.align		8
        /*0008*/ 	.dword	__unnamed_1
	.align		8
        /*0010*/ 	.dword	_ZN39_INTERNAL_8b0d7651_4_k_cu_fa2cbad7_70184cuda3std3__45__cpo5beginE
	.align		8
        /*0018*/ 	.dword	_ZN39_INTERNAL_8b0d7651_4_k_cu_fa2cbad7_70184cuda3std3__45__cpo3endE
	.align		8
        /*0020*/ 	.dword	_ZN39_INTERNAL_8b0d7651_4_k_cu_fa2cbad7_70184cuda3std3__45__cpo6cbeginE
	.align		8
        /*0028*/ 	.dword	_ZN39_INTERNAL_8b0d7651_4_k_cu_fa2cbad7_70184cuda3std3__45__cpo4cendE
	.align		8
        /*0030*/ 	.dword	_ZN39_INTERNAL_8b0d7651_4_k_cu_fa2cbad7_70184cuda3std3__441_GLOBAL__N__8b0d7651_4_k_cu_fa2cbad7_70186ignoreE
	.align		8
        /*0038*/ 	.dword	_ZN39_INTERNAL_8b0d7651_4_k_cu_fa2cbad7_70184cuda3std3__419piecewise_constructE
	.align		8
        /*0040*/ 	.dword	_ZN39_INTERNAL_8b0d7651_4_k_cu_fa2cbad7_70184cuda3std3__48in_placeE
	.align		8
        /*0048*/ 	.dword	_ZN39_INTERNAL_8b0d7651_4_k_cu_fa2cbad7_70184cuda3std6ranges3__45__cpo4swapE
	.align		8
        /*0050*/ 	.dword	_ZN39_INTERNAL_8b0d7651_4_k_cu_fa2cbad7_70184cuda3std6ranges3__45__cpo9iter_moveE
	.align		8
        /*0058*/ 	.dword	_ZN39_INTERNAL_8b0d7651_4_k_cu_fa2cbad7_70184cute7productE
	.align		8
        /*0060*/ 	.dword	_ZN39_INTERNAL_8b0d7651_4_k_cu_fa2cbad7_70184cute1_E
	.align		8
        /*0068*/ 	.dword	$str$22
	.align		8
        /*0070*/ 	.dword	$str$23


//--------------------- .text._ZN7cutlass13device_kernelINS_4gemm6kernel13GemmUniversalIN4cute5tupleIJiiiiEEENS1_10collective13CollectiveMmaINS1_34MainloopSm90TmaGmmaWarpSpecializedILi5ENS5_IJNS4_1CILi2EEENSA_ILi1EEESC_EEENS1_32KernelTmaWarpSpecializedPingpongEEENS5_IJNSA_ILi64EEESG_SG_EEENS_10tfloat32_tENS5_IJlSC_lEEESI_SJ_NS4_8TiledMMAINS4_8MMA_AtomIJNS4_4SM904GMMA29MMA_64x64x8_F32TF32TF32_SS_TNILNSN_7ScaleInE1ELSP_1EEEEEENS4_6LayoutINS5_IJSC_SC_SC_EEENS5_IJNSA_ILi0EEESU_SU_EEEEENS5_IJNS4_10UnderscoreESX_SX_EEEEENS4_13SM90_TMA_LOADENS4_14ComposedLayoutINS4_7SwizzleILi3ELi4ELi3EEENS4_18smem_ptr_flag_bitsILi32EEENSS_INS5_IJNSA_ILi8EEENSA_ILi32EEEEEENS5_IJS17_SC_EEEEEEEvNS4_8identityENS4_23SM90_TMA_LOAD_MULTICASTES1B_vS1C_EENS_8epilogue10collective6detail29Sm90TmaWarpSpecializedAdapterINS1G_15DefaultEpilogueISI_SJ_SJ_NS1F_6thread17LinearCombinationISI_Li1EffLNS1K_9ScaleType4KindE0ELNS_15FloatRoundStyleE2ESI_EENS1_15EpilogueDefaultEEEEEvvEEEEvNT_6ParamsE --------------------------
	.section	.text._ZN7cutlass13device_kernelINS_4gemm6kernel13GemmUniversalIN4cute5tupleIJiiiiEEENS1_10collective13CollectiveMmaINS1_34MainloopSm90TmaGmmaWarpSpecializedILi5ENS5_IJNS4_1CILi2EEENSA_ILi1EEESC_EEENS1_32KernelTmaWarpSpecializedPingpongEEENS5_IJNSA_ILi64EEESG_SG_EEENS_10tfloat32_tENS5_IJlSC_lEEESI_SJ_NS4_8TiledMMAINS4_8MMA_AtomIJNS4_4SM904GMMA29MMA_64x64x8_F32TF32TF32_SS_TNILNSN_7ScaleInE1ELSP_1EEEEEENS4_6LayoutINS5_IJSC_SC_SC_EEENS5_IJNSA_ILi0EEESU_SU_EEEEENS5_IJNS4_10UnderscoreESX_SX_EEEEENS4_13SM90_TMA_LOADENS4_14ComposedLayoutINS4_7SwizzleILi3ELi4ELi3EEENS4_18smem_ptr_flag_bitsILi32EEENSS_INS5_IJNSA_ILi8EEENSA_ILi32EEEEEENS5_IJS17_SC_EEEEEEEvNS4_8identityENS4_23SM90_TMA_LOAD_MULTICASTES1B_vS1C_EENS_8epilogue10collective6detail29Sm90TmaWarpSpecializedAdapterINS1G_15DefaultEpilogueISI_SJ_SJ_NS1F_6thread17LinearCombinationISI_Li1EffLNS1K_9ScaleType4KindE0ELNS_15FloatRoundStyleE2ESI_EENS1_15EpilogueDefaultEEEEEvvEEEEvNT_6ParamsE,"ax",@progbits
	.align	128
.text._ZN7cutlass13device_kernelINS_4gemm6kernel13GemmUniversalIN4cute5tupleIJiiiiEEENS1_10collective13CollectiveMmaINS1_34MainloopSm90TmaGmmaWarpSpecializedILi5ENS5_IJNS4_1CILi2EEENSA_ILi1EEESC_EEENS1_32KernelTmaWarpSpecializedPingpongEEENS5_IJNSA_ILi64EEESG_SG_EEENS_10tfloat32_tENS5_IJlSC_lEEESI_SJ_NS4_8TiledMMAINS4_8MMA_AtomIJNS4_4SM904GMMA29MMA_64x64x8_F32TF32TF32_SS_TNILNSN_7ScaleInE1ELSP_1EEEEEENS4_6LayoutINS5_IJSC_SC_SC_EEENS5_IJNSA_ILi0EEESU_SU_EEEEENS5_IJNS4_10UnderscoreESX_SX_EEEEENS4_13SM90_TMA_LOADENS4_14ComposedLayoutINS4_7SwizzleILi3ELi4ELi3EEENS4_18smem_ptr_flag_bitsILi32EEENSS_INS5_IJNSA_ILi8EEENSA_ILi32EEEEEENS5_IJS17_SC_EEEEEEEvNS4_8identityENS4_23SM90_TMA_LOAD_MULTICASTES1B_vS1C_EENS_8epilogue10collective6detail29Sm90TmaWarpSpecializedAdapterINS1G_15DefaultEpilogueISI_SJ_SJ_NS1F_6thread17LinearCombinationISI_Li1EffLNS1K_9ScaleType4KindE0ELNS_15FloatRoundStyleE2ESI_EENS1_15EpilogueDefaultEEEEEvvEEEEvNT_6ParamsE:
        .type           _ZN7cutlass13device_kernelINS_4gemm6kernel13GemmUniversalIN4cute5tupleIJiiiiEEENS1_10collective13CollectiveMmaINS1_34MainloopSm90TmaGmmaWarpSpecializedILi5ENS5_IJNS4_1CILi2EEENSA_ILi1EEESC_EEENS1_32KernelTmaWarpSpecializedPingpongEEENS5_IJNSA_ILi64EEESG_SG_EEENS_10tfloat32_tENS5_IJlSC_lEEESI_SJ_NS4_8TiledMMAINS4_8MMA_AtomIJNS4_4SM904GMMA29MMA_64x64x8_F32TF32TF32_SS_TNILNSN_7ScaleInE1ELSP_1EEEEEENS4_6LayoutINS5_IJSC_SC_SC_EEENS5_IJNSA_ILi0EEESU_SU_EEEEENS5_IJNS4_10UnderscoreESX_SX_EEEEENS4_13SM90_TMA_LOADENS4_14ComposedLayoutINS4_7SwizzleILi3ELi4ELi3EEENS4_18smem_ptr_flag_bitsILi32EEENSS_INS5_IJNSA_ILi8EEENSA_ILi32EEEEEENS5_IJS17_SC_EEEEEEEvNS4_8identityENS4_23SM90_TMA_LOAD_MULTICASTES1B_vS1C_EENS_8epilogue10collective6detail29Sm90TmaWarpSpecializedAdapterINS1G_15DefaultEpilogueISI_SJ_SJ_NS1F_6thread17LinearCombinationISI_Li1EffLNS1K_9ScaleType4KindE0ELNS_15FloatRoundStyleE2ESI_EENS1_15EpilogueDefaultEEEEEvvEEEEvNT_6ParamsE,@function
        .size           _ZN7cutlass13device_kernelINS_4gemm6kernel13GemmUniversalIN4cute5tupleIJiiiiEEENS1_10collective13CollectiveMmaINS1_34MainloopSm90TmaGmmaWarpSpecializedILi5ENS5_IJNS4_1CILi2EEENSA_ILi1EEESC_EEENS1_32KernelTmaWarpSpecializedPingpongEEENS5_IJNSA_ILi64EEESG_SG_EEENS_10tfloat32_tENS5_IJlSC_lEEESI_SJ_NS4_8TiledMMAINS4_8MMA_AtomIJNS4_4SM904GMMA29MMA_64x64x8_F32TF32TF32_SS_TNILNSN_7ScaleInE1ELSP_1EEEEEENS4_6LayoutINS5_IJSC_SC_SC_EEENS5_IJNSA_ILi0EEESU_SU_EEEEENS5_IJNS4_10UnderscoreESX_SX_EEEEENS4_13SM90_TMA_LOADENS4_14ComposedLayoutINS4_7SwizzleILi3ELi4ELi3EEENS4_18smem_ptr_flag_bitsILi32EEENSS_INS5_IJNSA_ILi8EEENSA_ILi32EEEEEENS5_IJS17_SC_EEEEEEEvNS4_8identityENS4_23SM90_TMA_LOAD_MULTICASTES1B_vS1C_EENS_8epilogue10collective6detail29Sm90TmaWarpSpecializedAdapterINS1G_15DefaultEpilogueISI_SJ_SJ_NS1F_6thread17LinearCombinationISI_Li1EffLNS1K_9ScaleType4KindE0ELNS_15FloatRoundStyleE2ESI_EENS1_15EpilogueDefaultEEEEEvvEEEEvNT_6ParamsE,(.L_x_139 - _ZN7cutlass13device_kernelINS_4gemm6kernel13GemmUniversalIN4cute5tupleIJiiiiEEENS1_10collective13CollectiveMmaINS1_34MainloopSm90TmaGmmaWarpSpecializedILi5ENS5_IJNS4_1CILi2EEENSA_ILi1EEESC_EEENS1_32KernelTmaWarpSpecializedPingpongEEENS5_IJNSA_ILi64EEESG_SG_EEENS_10tfloat32_tENS5_IJlSC_lEEESI_SJ_NS4_8TiledMMAINS4_8MMA_AtomIJNS4_4SM904GMMA29MMA_64x64x8_F32TF32TF32_SS_TNILNSN_7ScaleInE1ELSP_1EEEEEENS4_6LayoutINS5_IJSC_SC_SC_EEENS5_IJNSA_ILi0EEESU_SU_EEEEENS5_IJNS4_10UnderscoreESX_SX_EEEEENS4_13SM90_TMA_LOADENS4_14ComposedLayoutINS4_7SwizzleILi3ELi4ELi3EEENS4_18smem_ptr_flag_bitsILi32EEENSS_INS5_IJNSA_ILi8EEENSA_ILi32EEEEEENS5_IJS17_SC_EEEEEEEvNS4_8identityENS4_23SM90_TMA_LOAD_MULTICASTES1B_vS1C_EENS_8epilogue10collective6detail29Sm90TmaWarpSpecializedAdapterINS1G_15DefaultEpilogueISI_SJ_SJ_NS1F_6thread17LinearCombinationISI_Li1EffLNS1K_9ScaleType4KindE0ELNS_15FloatRoundStyleE2ESI_EENS1_15EpilogueDefaultEEEEEvvEEEEvNT_6ParamsE)
        .other          _ZN7cutlass13device_kernelINS_4gemm6kernel13GemmUniversalIN4cute5tupleIJiiiiEEENS1_10collective13CollectiveMmaINS1_34MainloopSm90TmaGmmaWarpSpecializedILi5ENS5_IJNS4_1CILi2EEENSA_ILi1EEESC_EEENS1_32KernelTmaWarpSpecializedPingpongEEENS5_IJNSA_ILi64EEESG_SG_EEENS_10tfloat32_tENS5_IJlSC_lEEESI_SJ_NS4_8TiledMMAINS4_8MMA_AtomIJNS4_4SM904GMMA29MMA_64x64x8_F32TF32TF32_SS_TNILNSN_7ScaleInE1ELSP_1EEEEEENS4_6LayoutINS5_IJSC_SC_SC_EEENS5_IJNSA_ILi0EEESU_SU_EEEEENS5_IJNS4_10UnderscoreESX_SX_EEEEENS4_13SM90_TMA_LOADENS4_14ComposedLayoutINS4_7SwizzleILi3ELi4ELi3EEENS4_18smem_ptr_flag_bitsILi32EEENSS_INS5_IJNSA_ILi8EEENSA_ILi32EEEEEENS5_IJS17_SC_EEEEEEEvNS4_8identityENS4_23SM90_TMA_LOAD_MULTICASTES1B_vS1C_EENS_8epilogue10collective6detail29Sm90TmaWarpSpecializedAdapterINS1G_15DefaultEpilogueISI_SJ_SJ_NS1F_6thread17LinearCombinationISI_Li1EffLNS1K_9ScaleType4KindE0ELNS_15FloatRoundStyleE2ESI_EENS1_15EpilogueDefaultEEEEEvvEEEEvNT_6ParamsE,@"STO_CUDA_ENTRY STV_DEFAULT"
_ZN7cutlass13device_kernelINS_4gemm6kernel13GemmUniversalIN4cute5tupleIJiiiiEEENS1_10collective13CollectiveMmaINS1_34MainloopSm90TmaGmmaWarpSpecializedILi5ENS5_IJNS4_1CILi2EEENSA_ILi1EEESC_EEENS1_32KernelTmaWarpSpecializedPingpongEEENS5_IJNSA_ILi64EEESG_SG_EEENS_10tfloat32_tENS5_IJlSC_lEEESI_SJ_NS4_8TiledMMAINS4_8MMA_AtomIJNS4_4SM904GMMA29MMA_64x64x8_F32TF32TF32_SS_TNILNSN_7ScaleInE1ELSP_1EEEEEENS4_6LayoutINS5_IJSC_SC_SC_EEENS5_IJNSA_ILi0EEESU_SU_EEEEENS5_IJNS4_10UnderscoreESX_SX_EEEEENS4_13SM90_TMA_LOADENS4_14ComposedLayoutINS4_7SwizzleILi3ELi4ELi3EEENS4_18smem_ptr_flag_bitsILi32EEENSS_INS5_IJNSA_ILi8EEENSA_ILi32EEEEEENS5_IJS17_SC_EEEEEEEvNS4_8identityENS4_23SM90_TMA_LOAD_MULTICASTES1B_vS1C_EENS_8epilogue10collective6detail29Sm90TmaWarpSpecializedAdapterINS1G_15DefaultEpilogueISI_SJ_SJ_NS1F_6thread17LinearCombinationISI_Li1EffLNS1K_9ScaleType4KindE0ELNS_15FloatRoundStyleE2ESI_EENS1_15EpilogueDefaultEEEEEvvEEEEvNT_6ParamsE:
[----:B------:R-:W0:Y:S02]  /*0000*/  LDC R1, c[0x0][0x28] ;  /* 0x00000a00ff017b82 */ /* 0x000e240000000800 */
[----:B0-----:R-:W-:Y:S01]  /*0010*/  VIADD R1, R1, 0xfffffff8 ;  /* 0xfffffff801017836 */ /* 0x001fe20000000000 */
[----:B------:R-:W0:Y:S01]  /*0020*/  S2R R4, SR_TID.X ;  /* 0x0000000000047919 */ /* 0x000e220000002100 */
[----:B------:R-:W-:Y:S01]  /*0030*/  ELECT P0, URZ, PT ;  /* 0x00000000003f782f */ /* 0x000fe20003800000 */
[----:B------:R-:W-:Y:S01]  /*0040*/  BSSY B0, `(.L_x_0) ;  /* 0x000000f000007945 */ /* 0x000fe20003800000 */
[--C-:B0-----:R-:W-:Y:S02]  /*0050*/  SHF.R.U32.HI R0, RZ, 0x5, R4.reuse ;  /* 0x00000005ff007819 */ /* 0x101fe40000011604 */
[----:B------:R-:W-:-:S03]  /*0060*/  SHF.R.U32.HI R7, RZ, 0x7, R4 ;  /* 0x00000007ff077819 */ /* 0x000fc60000011604 */
[----:B------:R-:W0:Y:S04]  /*0070*/  SHFL.IDX PT, R2, R0, RZ, 0x1f ;  /* 0x00001fff00027589 */ /* 0x000e2800000e0000 */
[----:B------:R1:W2:Y:S01]  /*0080*/  SHFL.IDX PT, R10, R7, RZ, 0x1f ;  /* 0x00001fff070a7589 */ /* 0x0002a200000e0000 */
[----:B0-----:R-:W-:-:S13]  /*0090*/  ISETP.NE.OR P0, PT, R2, RZ, !P0 ;  /* 0x000000ff0200720c */ /* 0x001fda0004705670 */
[----:B-12---:R-:W-:Y:S05]  /*00a0*/  @P0 BRA `(.L_x_1) ;  /* 0x0000000000200947 */ /* 0x006fea0003800000 */
[----:B------:R-:W-:Y:S02]  /*00b0*/  ULDC.64 UR4, c[0x0][0x198] ;  /* 0x0000660000047ab9 */ /* 0x000fe40000000a00 */
[----:B------:R-:W-:Y:S02]  /*00c0*/  UIADD3 UR6, UP0, UR4, 0xf0, URZ ;  /* 0x000000f004067890 */ /* 0x000fe4000ff1e03f */
[----:B------:R-:W-:Y:S02]  /*00d0*/  UIADD3 UR4, UP1, UR4, 0x1f0, URZ ;  /* 0x000001f004047890 */ /* 0x000fe4000ff3e03f */
[----:B------:R-:W-:Y:S02]  /*00e0*/  UIADD3.X UR7, URZ, UR5, URZ, UP0, !UPT ;  /* 0x000000053f077290 */ /* 0x000fe400087fe43f */
[----:B------:R-:W-:-:S07]  /*00f0*/  UIADD3.X UR5, URZ, UR5, URZ, UP1, !UPT ;  /* 0x000000053f057290 */ /* 0x000fce0008ffe43f */
[----:B------:R0:W-:Y:S02]  /*0100*/  UTMACCTL.PF [UR6] ;  /* 0x00000000060079b9 */ /* 0x0001e40008040000 */
[----:B------:R0:W-:Y:S02]  /*0110*/  UTMACCTL.PF [UR4] ;  /* 0x00000000040079b9 */ /* 0x0001e40008040000 */
[----:B0-----:R-:W-:Y:S01]  /*0120*/  NOP ;  /* 0x0000000000007918 */ /* 0x001fe20000000000 */
.L_x_1:
[----:B------:R-:W-:Y:S05]  /*0130*/  BSYNC B0 ;  /* 0x0000000000007941 */ /* 0x000fea0003800000 */
.L_x_0:
[----:B------:R-:W0:Y:S02]  /*0140*/  SHFL.IDX PT, R9, R0, RZ, 0x1f ;  /* 0x00001fff00097589 */ /* 0x000e2400000e0000 */
[----:B0-----:R-:W-:-:S13]  /*0150*/  ISETP.NE.AND P0, PT, R9, RZ, PT ;  /* 0x000000ff0900720c */ /* 0x001fda0003f05270 */
[----:B------:R-:W-:Y:S05]  /*0160*/  @P0 BRA `(.L_x_2) ;  /* 0x0000000000600947 */ /* 0x000fea0003800000 */
[----:B------:R-:W0:Y:S01]  /*0170*/  S2UR UR8, SR_CgaCtaId ;  /* 0x00000000000879c3 */ /* 0x000e220000008800 */
[----:B------:R-:W-:Y:S01]  /*0180*/  UMOV UR4, 0x400 ;  /* 0x0000040000047882 */ /* 0x000fe20000000000 */
[----:B------:R-:W-:Y:S01]  /*0190*/  UMOV UR5, 0x1 ;  /* 0x0000000100057882 */ /* 0x000fe20000000000 */
[----:B------:R-:W-:Y:S01]  /*01a0*/  UMOV UR6, 0x2 ;  /* 0x0000000200067882 */ /* 0x000fe20000000000 */
[----:B------:R-:W-:Y:S01]  /*01b0*/  ELECT P0, URZ, PT ;  /* 0x00000000003f782f */ /* 0x000fe20003800000 */
[----:B------:R-:W-:-:S04]  /*01c0*/  UIADD3 UR6, -UR6, 0x100000, URZ ;  /* 0x0010000006067890 */ /* 0x000fc8000fffe13f */
[----:B------:R-:W-:Y:S02]  /*01d0*/  USHF.L.U32 UR7, UR6, 0xb, URZ ;  /* 0x0000000b06077899 */ /* 0x000fe4000800063f */
[----:B------:R-:W-:Y:S02]  /*01e0*/  USHF.L.U32 UR6, UR6, 0x1, URZ ;  /* 0x0000000106067899 */ /* 0x000fe4000800063f */
[----:B0-----:R-:W-:Y:S02]  /*01f0*/  ULEA UR8, UR8, UR4, 0x18 ;  /* 0x0000000408087291 */ /* 0x001fe4000f8ec03f */
[----:B------:R-:W-:-:S04]  /*0200*/  UIADD3 UR4, -UR5, 0x100000, URZ ;  /* 0x0010000005047890 */ /* 0x000fc8000fffe13f */
[----:B------:R-:W-:Y:S02]  /*0210*/  USHF.L.U32 UR5, UR4, 0xb, URZ ;  /* 0x0000000b04057899 */ /* 0x000fe4000800063f */
[----:B------:R-:W-:Y:S01]  /*0220*/  USHF.L.U32 UR4, UR4, 0x1, URZ ;  /* 0x0000000104047899 */ /* 0x000fe2000800063f */
[----:B------:R-:W0:Y:S11]  /*0230*/  FENCE.VIEW.ASYNC.S ;  /* 0x00000000000073c6 */ /* 0x000e360000000000 */
[----:B0-----:R0:W1:Y:S01]  /*0240*/  SYNCS.EXCH.64 URZ, [UR8], UR4 ;  /* 0x00000004083f75b2 */ /* 0x0010620008000100 */
[----:B------:R0:W2:Y:S01]  /*0250*/  SYNCS.EXCH.64 URZ, [UR8+0x28], UR6 ;  /* 0x00002806083f75b2 */ /* 0x0000a20008000100 */
[----:B------:R0:W3:Y:S01]  /*0260*/  SYNCS.EXCH.64 URZ, [UR8+0x8], UR4 ;  /* 0x00000804083f75b2 */ /* 0x0000e20008000100 */
[----:B------:R0:W4:Y:S01]  /*0270*/  SYNCS.EXCH.64 URZ, [UR8+0x30], UR6 ;  /* 0x00003006083f75b2 */ /* 0x0001220008000100 */
[----:B------:R0:W0:Y:S01]  /*0280*/  SYNCS.EXCH.64 URZ, [UR8+0x10], UR4 ;  /* 0x00001004083f75b2 */ /* 0x0000220008000100 */
[----:B------:R0:W0:Y:S01]  /*0290*/  SYNCS.EXCH.64 URZ, [UR8+0x38], UR6 ;  /* 0x00003806083f75b2 */ /* 0x0000220008000100 */
[----:B------:R0:W0:Y:S01]  /*02a0*/  SYNCS.EXCH.64 URZ, [UR8+0x18], UR4 ;  /* 0x00001804083f75b2 */ /* 0x0000220008000100 */
[----:B------:R0:W0:Y:S01]  /*02b0*/  SYNCS.EXCH.64 URZ, [UR8+0x40], UR6 ;  /* 0x00004006083f75b2 */ /* 0x0000220008000100 */
[----:B------:R0:W0:Y:S01]  /*02c0*/  SYNCS.EXCH.64 URZ, [UR8+0x20], UR4 ;  /* 0x00002004083f75b2 */ /* 0x0000220008000100 */
[----:B------:R0:W0:Y:S01]  /*02d0*/  SYNCS.EXCH.64 URZ, [UR8+0x48], UR6 ;  /* 0x00004806083f75b2 */ /* 0x0000220008000100 */
[----:B------:R-:W-:Y:S01]  /*02e0*/  NOP ;  /* 0x0000000000007918 */ /* 0x000fe20000000000 */
.L_x_2:
[----:B------:R-:W5:Y:S01]  /*02f0*/  SHFL.IDX PT, R12, R0, RZ, 0x1f ;  /* 0x00001fff000c7589 */ /* 0x000f6200000e0000 */
[----:B------:R-:W1:Y:S01]  /*0300*/  S2UR UR12, SR_CTAID.X ;  /* 0x00000000000c79c3 */ /* 0x000e620000002500 */
[----:B------:R-:W-:Y:S02]  /*0310*/  SHF.R.S32.HI R3, RZ, 0x1f, R4 ;  /* 0x0000001fff037819 */ /* 0x000fe40000011404 */
[----:B------:R-:W-:Y:S01]  /*0320*/  ELECT P0, URZ, PT ;  /* 0x00000000003f782f */ /* 0x000fe20003800000 */
[----:B------:R-:W2:Y:S01]  /*0330*/  SHFL.IDX PT, R11, R0, RZ, 0x1f ;  /* 0x00001fff000b7589 */ /* 0x000ea200000e0000 */
[----:B0-----:R-:W-:Y:S01]  /*0340*/  ULDC UR4, c[0x0][0x150] ;  /* 0x0000540000047ab9 */ /* 0x001fe20000000800 */
[----:B------:R-:W-:Y:S02]  /*0350*/  LEA.HI R3, R3, R4, RZ, 0x7 ;  /* 0x0000000403037211 */ /* 0x000fe400078f38ff */
[----:B------:R-:W-:Y:S01]  /*0360*/  ELECT P1, URZ, PT ;  /* 0x00000000003f782f */ /* 0x000fe20003820000 */
[----:B------:R-:W0:Y:S01]  /*0370*/  S2R R6, SR_CTAID.Y ;  /* 0x0000000000067919 */ /* 0x000e220000002600 */
[----:B------:R-:W3:Y:S01]  /*0380*/  LDC R14, c[0x0][0x144] ;  /* 0x00005100ff0e7b82 */ /* 0x000ee20000000800 */
[----:B------:R-:W-:Y:S01]  /*0390*/  LOP3.LUT R3, R3, 0xffffff80, RZ, 0xc0, !PT ;  /* 0xffffff8003037812 */ /* 0x000fe200078ec0ff */
[----:B------:R-:W-:Y:S01]  /*03a0*/  UMOV UR11, 0x80 ;  /* 0x00000080000b7882 */ /* 0x000fe20000000000 */
[----:B------:R-:W4:Y:S01]  /*03b0*/  SHFL.IDX PT, R16, R7, RZ, 0x1f ;  /* 0x00001fff07107589 */ /* 0x000f2200000e0000 */
[----:B------:R-:W-:Y:S01]  /*03c0*/  NOP ;  /* 0x0000000000007918 */ /* 0x000fe20000000000 */
[----:B------:R-:W-:Y:S01]  /*03d0*/  NOP ;  /* 0x0000000000007918 */ /* 0x000fe20000000000 */
[----:B------:R-:W-:Y:S01]  /*03e0*/  IMAD.IADD R5, R4, 0x1, -R3 ;  /* 0x0000000104057824 */ /* 0x000fe200078e0a03 */
[C---:B------:R-:W-:Y:S01]  /*03f0*/  ISETP.NE.AND P4, PT, R10.reuse, RZ, PT ;  /* 0x000000ff0a00720c */ /* 0x040fe20003f85270 */
[----:B------:R-:W4:Y:S01]  /*0400*/  LDC R15, c[0x0][0x140] ;  /* 0x00005000ff0f7b82 */ /* 0x000f220000000800 */
[----:B------:R-:W-:-:S02]  /*0410*/  VIADD R36, R10, 0xffffffff ;  /* 0xffffffff0a247836 */ /* 0x000fc40000000000 */
[----:B------:R-:W-:Y:S01]  /*0420*/  SHF.R.S32.HI R8, RZ, 0x1f, R5 ;  /* 0x0000001fff087819 */ /* 0x000fe20000011405 */
[----:B------:R-:W-:Y:S02]  /*0430*/  IMAD.MOV.U32 R57, RZ, RZ, 0x1 ;  /* 0x00000001ff397424 */ /* 0x000fe400078e00ff */
[----:B------:R-:W-:Y:S02]  /*0440*/  ISETP.GE.U32.AND P6, PT, R36, 0x2, PT ;  /* 0x000000022400780c */ /* 0x000fe40003fc6070 */
[----:B-----5:R-:W-:Y:S01]  /*0450*/  ISETP.NE.OR P0, PT, R12, RZ, !P0 ;  /* 0x000000ff0c00720c */ /* 0x020fe20004705670 */
[----:B------:R-:W5:Y:S01]  /*0460*/  LDC R25, c[0x0][0x148] ;  /* 0x00005200ff197b82 */ /* 0x000f620000000800 */
[----:B-1----:R-:W-:Y:S02]  /*0470*/  I2FP.F32.U32 R12, UR12 ;  /* 0x0000000c000c7c45 */ /* 0x002fe40008201000 */
[----:B------:R-:W-:Y:S02]  /*0480*/  LEA.HI R3, R8, R5, RZ, 0x3 ;  /* 0x0000000508037211 */ /* 0x000fe400078f18ff */
[----:B--2---:R-:W-:Y:S01]  /*0490*/  ISETP.NE.OR P1, PT, R11, RZ, !P1 ;  /* 0x000000ff0b00720c */ /* 0x004fe20004f25670 */
[----:B------:R-:W-:Y:S01]  /*04a0*/  FMUL R13, R12, UR4 ;  /* 0x000000040c0d7c20 */ /* 0x000fe20008400000 */
[--C-:B------:R-:W-:Y:S01]  /*04b0*/  SHF.R.S32.HI R0, RZ, 0x3, R3.reuse ;  /* 0x00000003ff007819 */ /* 0x100fe20000011403 */
[----:B------:R-:W-:Y:S01]  /*04c0*/  ULDC UR4, c[0x0][0x154] ;  /* 0x0000550000047ab9 */ /* 0x000fe20000000800 */
[----:B------:R-:W-:-:S02]  /*04d0*/  SHF.R.S32.HI R3, RZ, 0x1f, R3 ;  /* 0x0000001fff037819 */ /* 0x000fc40000011403 */
[----:B------:R-:W-:Y:S01]  /*04e0*/  SHF.R.S32.HI R12, RZ, 0x1f, R9 ;  /* 0x0000001fff0c7819 */ /* 0x000fe20000011409 */
[----:B------:R-:W1:Y:S01]  /*04f0*/  F2I.U32.TRUNC.NTZ R13, R13 ;  /* 0x0000000d000d7305 */ /* 0x000e62000020f000 */
[----:B------:R-:W-:Y:S01]  /*0500*/  LEA.HI R11, R3, R0, RZ, 0x2 ;  /* 0x00000000030b7211 */ /* 0x000fe200078f10ff */
[----:B------:R-:W-:Y:S01]  /*0510*/  VOTEU.ALL UP1, P0 ;  /* 0x00000000003f7886 */ /* 0x000fe20000020000 */
[----:B------:R-:W-:Y:S01]  /*0520*/  LEA.HI R12, R12, R9, RZ, 0x2 ;  /* 0x000000090c0c7211 */ /* 0x000fe200078f10ff */
[----:B------:R-:W-:Y:S01]  /*0530*/  VOTEU.ALL UP0, P0 ;  /* 0x00000000003f7886 */ /* 0x000fe20000000000 */
[----:B------:R-:W-:Y:S01]  /*0540*/  SHF.R.S32.HI R3, RZ, 0x1f, R2 ;  /* 0x0000001fff037819 */ /* 0x000fe20000011402 */
[----:B------:R-:W-:Y:S01]  /*0550*/  VOTEU.ALL UP2, P1 ;  /* 0x00000000003f7886 */ /* 0x000fe20000840000 */
[----:B------:R-:W-:Y:S01]  /*0560*/  LOP3.LUT R11, R11, 0xfffffffc, RZ, 0xc0, !PT ;  /* 0xfffffffc0b0b7812 */ /* 0x000fe200078ec0ff */
[----:B------:R-:W2:Y:S01]  /*0570*/  @!UP1 S2UR UR7, SR_CgaCtaId ;  /* 0x00000000000799c3 */ /* 0x000ea20000008800 */
[----:B------:R-:W-:Y:S01]  /*0580*/  LOP3.LUT R12, R12, 0x3ffffffc, RZ, 0xc0, !PT ;  /* 0x3ffffffc0c0c7812 */ /* 0x000fe200078ec0ff */
[----:B------:R-:W-:Y:S01]  /*0590*/  @!UP1 UMOV UR6, 0x400 ;  /* 0x0000040000069882 */ /* 0x000fe20000000000 */
[----:B------:R-:W-:Y:S01]  /*05a0*/  LEA.HI R3, R3, R2, RZ, 0x2 ;  /* 0x0000000203037211 */ /* 0x000fe200078f10ff */
[----:B------:R-:W-:Y:S01]  /*05b0*/  IMAD.IADD R11, R0, 0x1, -R11 ;  /* 0x00000001000b7824 */ /* 0x000fe200078e0a0b */
[----:B------:R-:W-:Y:S01]  /*05c0*/  @!UP2 UMOV UR9, 0x400 ;  /* 0x000004000009a882 */ /* 0x000fe20000000000 */
[----:B------:R-:W-:Y:S01]  /*05d0*/  IMAD.IADD R12, R9, 0x1, -R12 ;  /* 0x00000001090c7824 */ /* 0x000fe200078e0a0c */
[----:B------:R-:W-:Y:S01]  /*05e0*/  LOP3.LUT R3, R3, 0xfffffffc, RZ, 0xc0, !PT ;  /* 0xfffffffc03037812 */ /* 0x000fe200078ec0ff */
[----:B------:R-:W5:Y:S01]  /*05f0*/  @!UP2 S2UR UR10, SR_CgaCtaId ;  /* 0x00000000000aa9c3 */ /* 0x000f620000008800 */
[----:B-1----:R-:W-:Y:S01]  /*0600*/  IMAD.MOV R13, RZ, RZ, -R13 ;  /* 0x000000ffff0d7224 */ /* 0x002fe200078e0a0d */
[----:B------:R-:W-:Y:S01]  /*0610*/  VOTEU.ALL UP3, P1 ;  /* 0x00000000003f7886 */ /* 0x000fe20000860000 */
[----:B------:R-:W-:Y:S01]  /*0620*/  IMAD R11, R12, 0x4, R11 ;  /* 0x000000040c0b7824 */ /* 0x000fe200078e020b */
[----:B------:R-:W-:Y:S01]  /*0630*/  VOTEU.ALL UP4, P1 ;  /* 0x00000000003f7886 */ /* 0x000fe20000880000 */
[----:B------:R-:W-:Y:S01]  /*0640*/  IMAD.IADD R9, R2, 0x1, -R3 ;  /* 0x0000000102097824 */ /* 0x000fe200078e0a03 */
[----:B0-----:R-:W-:Y:S01]  /*0650*/  I2FP.F32.U32 R2, R6 ;  /* 0x0000000600027245 */ /* 0x001fe20000201000 */
[----:B---3--:R-:W-:Y:S01]  /*0660*/  IMAD R21, R14, R13, UR12 ;  /* 0x0000000c0e157e24 */ /* 0x008fe2000f8e020d */
[C---:B------:R-:W-:Y:S01]  /*0670*/  LEA.HI R0, R11.reuse, R11, RZ, 0x1 ;  /* 0x0000000b0b007211 */ /* 0x040fe200078f08ff */
[C---:B------:R-:W-:Y:S01]  /*0680*/  IMAD.SHL.U32 R56, R11.reuse, 0x4, RZ ;  /* 0x000000040b387824 */ /* 0x040fe200078e00ff */
[----:B------:R-:W-:Y:S01]  /*0690*/  VOTEU.ALL UP5, P1 ;  /* 0x00000000003f7886 */ /* 0x000fe200008a0000 */
[----:B------:R-:W-:Y:S01]  /*06a0*/  FMUL R2, R2, UR4 ;  /* 0x0000000402027c20 */ /* 0x000fe20008400000 */
[----:B------:R-:W-:Y:S01]  /*06b0*/  LOP3.LUT R0, R0, 0xfffffffe, RZ, 0xc0, !PT ;  /* 0xfffffffe00007812 */ /* 0x000fe200078ec0ff */
[----:B------:R-:W-:Y:S01]  /*06c0*/  UMOV UR4, 0x20 ;  /* 0x0000002000047882 */ /* 0x000fe20000000000 */
[----:B------:R-:W-:Y:S01]  /*06d0*/  LOP3.LUT R56, R11, 0xc, R56, 0x78, !PT ;  /* 0x0000000c0b387812 */ /* 0x000fe200078e7838 */
[----:B------:R-:W-:-:S04]  /*06e0*/  @!UP1 UIADD3 UR4, -UR4, 0x100000, URZ ;  /* 0x0010000004049890 */ /* 0x000fc8000fffe13f */
[----:B------:R-:W-:Y:S02]  /*06f0*/  @!UP1 USHF.L.U32 UR5, UR4, 0xb, URZ ;  /* 0x0000000b04059899 */ /* 0x000fe4000800063f */
[----:B------:R-:W-:Y:S01]  /*0700*/  @!UP1 USHF.L.U32 UR4, UR4, 0x1, URZ ;  /* 0x0000000104049899 */ /* 0x000fe2000800063f */
[----:B----4-:R-:W-:Y:S01]  /*0710*/  ISETP.EQ.U32.AND P2, PT, R15, 0x1, PT ;  /* 0x000000010f00780c */ /* 0x010fe20003f42070 */
[----:B------:R-:W-:Y:S01]  /*0720*/  IMAD.IADD R0, R11, 0x1, -R0 ;  /* 0x000000010b007824 */ /* 0x000fe200078e0a00 */
[----:B------:R-:W0:Y:S01]  /*0730*/  F2I.U32.TRUNC.NTZ R2, R2 ;  /* 0x0000000200027305 */ /* 0x000e22000020f000 */
[----:B--2---:R-:W-:Y:S01]  /*0740*/  @!UP1 ULEA UR8, UR7, UR6, 0x18 ;  /* 0x0000000607089291 */ /* 0x004fe2000f8ec03f */
[----:B------:R-:W-:Y:S01]  /*0750*/  R2UR UR43, R16 ;  /* 0x00000000102b72ca */ /* 0x000fe200000e0000 */
[----:B------:R-:W-:-:S04]  /*0760*/  @!UP2 UIADD3 UR6, -UR11, 0x100000, URZ ;  /* 0x001000000b06a890 */ /* 0x000fc8000fffe13f */
[----:B------:R-:W-:Y:S02]  /*0770*/  @!UP2 USHF.L.U32 UR7, UR6, 0xb, URZ ;  /* 0x0000000b0607a899 */ /* 0x000fe4000800063f */
[----:B------:R-:W-:Y:S01]  /*0780*/  @!UP2 USHF.L.U32 UR6, UR6, 0x1, URZ ;  /* 0x000000010606a899 */ /* 0x000fe2000800063f */
[----:B------:R-:W-:Y:S01]  /*0790*/  ISETP.NE.AND P3, PT, R0, R21, PT ;  /* 0x000000150000720c */ /* 0x000fe20003f65270 */
[----:B------:R-:W-:Y:S01]  /*07a0*/  VOTEU.ALL UP1, P0 ;  /* 0x00000000003f7886 */ /* 0x000fe20000020000 */
[----:B-----5:R-:W-:Y:S01]  /*07b0*/  @!UP2 ULEA UR9, UR10, UR9, 0x18 ;  /* 0x000000090a09a291 */ /* 0x020fe2000f8ec03f */
[----:B------:R-:W-:Y:S01]  /*07c0*/  LOP3.LUT P0, RZ, R5, 0x7, RZ, 0xc0, !PT ;  /* 0x0000000705ff7812 */ /* 0x000fe2000780c0ff */
[----:B------:R-:W-:Y:S01]  /*07d0*/  VOTEU.ALL UP2, P1 ;  /* 0x00000000003f7886 */ /* 0x000fe20000840000 */
[----:B------:R-:W-:Y:S02]  /*07e0*/  ISETP.NE.AND P1, PT, R9, 0x3, PT ;  /* 0x000000030900780c */ /* 0x000fe40003f25270 */
[----:B------:R-:W-:-:S02]  /*07f0*/  ISETP.LT.U32.AND P0, PT, R56, 0x2, !P0 ;  /* 0x000000023800780c */ /* 0x000fc40004701070 */
[----:B------:R-:W-:Y:S01]  /*0800*/  ISETP.EQ.OR P1, PT, R9, RZ, !P1 ;  /* 0x000000ff0900720c */ /* 0x000fe20004f22670 */
[----:B------:R-:W1:Y:S02]  /*0810*/  FENCE.VIEW.ASYNC.S ;  /* 0x00000000000073c6 */ /* 0x000e640000000000 */
[----:B-1----:R1:W2:Y:S01]  /*0820*/  @!UP0 SYNCS.EXCH.64 URZ, [UR8+0x80], UR4 ;  /* 0x00008004083f85b2 */ /* 0x0022a20008000100 */
[----:B0-----:R-:W-:Y:S01]  /*0830*/  IMAD.MOV R20, RZ, RZ, -R2 ;  /* 0x000000ffff147224 */ /* 0x001fe200078e0a02 */
[----:B------:R-:W-:-:S03]  /*0840*/  @P3 LEA.HI R0, R56, R56, RZ, 0x1 ;  /* 0x0000003838003211 */ /* 0x000fc600078f08ff */
[----:B------:R-:W-:Y:S01]  /*0850*/  IMAD R3, R25, R20, R6 ;  /* 0x0000001419037224 */ /* 0x000fe200078e0206 */
[----:B------:R-:W-:Y:S02]  /*0860*/  ISETP.EQ.AND P1, PT, R10, RZ, P1 ;  /* 0x000000ff0a00720c */ /* 0x000fe40000f22270 */
[----:B------:R-:W-:Y:S02]  /*0870*/  @P3 SHF.R.S32.HI R0, RZ, 0x1, R0 ;  /* 0x00000001ff003819 */ /* 0x000fe40000011400 */
[----:B------:R-:W-:Y:S02]  /*0880*/  SEL R23, RZ, 0x1, !P1 ;  /* 0x00000001ff177807 */ /* 0x000fe40004800000 */
[----:B------:R-:W-:Y:S02]  /*0890*/  @P3 ISETP.NE.AND P5, PT, R0, R3, PT ;  /* 0x000000030000320c */ /* 0x000fe40003fa5270 */
[----:B------:R-:W-:Y:S01]  /*08a0*/  SEL R0, RZ, 0x1, !P0 ;  /* 0x00000001ff007807 */ /* 0x000fe20004000000 */
[----:B------:R1:W0:Y:S01]  /*08b0*/  @!UP1 SYNCS.EXCH.64 URZ, [UR8+0x88], UR4 ;  /* 0x00008804083f95b2 */ /* 0x0002220008000100 */
[----:B------:R-:W-:Y:S01]  /*08c0*/  NOP ;  /* 0x0000000000007918 */ /* 0x000fe20000000000 */
[----:B------:R-:W-:-:S02]  /*08d0*/  @P3 SEL R57, RZ, 0x1, P5 ;  /* 0x00000001ff393807 */ /* 0x000fc40002800000 */
[----:B------:R-:W-:Y:S02]  /*08e0*/  SEL R23, R23, 0x2, P6 ;  /* 0x0000000217177807 */ /* 0x000fe40003000000 */
[----:B------:R-:W-:Y:S01]  /*08f0*/  LOP3.LUT R57, R57, R0, RZ, 0xc0, !PT ;  /* 0x0000000039397212 */ /* 0x000fe200078ec0ff */
[----:B------:R1:W3:Y:S01]  /*0900*/  @!UP2 SYNCS.EXCH.64 URZ, [UR9+0x60], UR6 ;  /* 0x00006006093fa5b2 */ /* 0x0002e20008000100 */
[----:B------:R1:W4:Y:S01]  /*0910*/  @!UP3 SYNCS.EXCH.64 URZ, [UR9+0x68], UR6 ;  /* 0x00006806093fb5b2 */ /* 0x0003220008000100 */
[----:B------:R1:W0:Y:S01]  /*0920*/  @!UP4 SYNCS.EXCH.64 URZ, [UR9+0x70], UR6 ;  /* 0x00007006093fc5b2 */ /* 0x0002220008000100 */
[----:B------:R1:W0:Y:S01]  /*0930*/  @!UP5 SYNCS.EXCH.64 URZ, [UR9+0x78], UR6 ;  /* 0x00007806093fd5b2 */ /* 0x0002220008000100 */
[----:B------:R-:W-:Y:S01]  /*0940*/  NOP ;  /* 0x0000000000007918 */ /* 0x000fe20000000000 */
[----:B-12---:R-:W-:Y:S05]  /*0950*/  @!P2 BRA `(.L_x_3) ;  /* 0x000000000008a947 */ /* 0x006fea0003800000 */
[----:B0--34-:R-:W-:Y:S01]  /*0960*/  UCGABAR_ARV ;  /* 0x00000000000079c7 */ /* 0x019fe20008000000 */
[----:B------:R-:W-:Y:S05]  /*0970*/  BRA `(.L_x_4) ;  /* 0x0000000000047947 */ /* 0x000fea0003800000 */
.L_x_3:
[----:B0--34-:R-:W-:Y:S01]  /*0980*/  NOP ;  /* 0x0000000000007918 */ /* 0x019fe20000000000 */
.L_x_4:
[----:B------:R-:W-:Y:S01]  /*0990*/  ULDC.64 UR4, c[0x0][0x598] ;  /* 0x0001660000047ab9 */ /* 0x000fe20000000a00 */
[----:B------:R-:W-:Y:S01]  /*09a0*/  ULDC.64 UR36, c[0x0][0x208] ;  /* 0x0000820000247ab9 */ /* 0x000fe20000000a00 */
[----:B------:R-:W-:-:S04]  /*09b0*/  ISETP.NE.U32.AND P0, PT, RZ, UR4, PT ;  /* 0x00000004ff007c0c */ /* 0x000fc8000bf05070 */
[----:B------:R-:W-:-:S13]  /*09c0*/  ISETP.NE.AND.EX P0, PT, RZ, UR5, PT, P0 ;  /* 0x00000005ff007c0c */ /* 0x000fda000bf05300 */
[----:B------:R-:W-:Y:S05]  /*09d0*/  @!P0 BRA `(.L_x_5) ;  /* 0x00000000001c8947 */ /* 0x000fea0003800000 */
[----:B------:R-:W0:Y:S02]  /*09e0*/  LDC.64 R2, c[0x0][0x598] ;  /* 0x00016600ff027b82 */ /* 0x000e240000000a00 */
[----:B0-----:R-:W2:Y:S02]  /*09f0*/  LDG.E.64 R2, desc[UR36][R2.64] ;  /* 0x0000002402027981 */ /* 0x001ea4000c1e1b00 */
[----:B--2---:R-:W-:-:S04]  /*0a00*/  ISETP.NE.U32.AND P0, PT, R2, RZ, PT ;  /* 0x000000ff0200720c */ /* 0x004fc80003f05070 */
[----:B------:R-:W-:-:S13]  /*0a10*/  ISETP.NE.AND.EX P0, PT, R3, RZ, PT, P0 ;  /* 0x000000ff0300720c */ /* 0x000fda0003f05300 */
[----:B------:R-:W-:Y:S05]  /*0a20*/  @!P0 BRA `(.L_x_5) ;  /* 0x0000000000088947 */ /* 0x000fea0003800000 */
[----:B------:R0:W5:Y:S01]  /*0a30*/  LD.E R58, desc[UR36][R2.64] ;  /* 0x00000024023a7980 */ /* 0x000162000c101900 */
[----:B------:R-:W-:Y:S05]  /*0a40*/  BRA `(.L_x_6) ;  /* 0x0000000000247947 */ /* 0x000fea0003800000 */
.L_x_5:
[----:B------:R-:W-:Y:S02]  /*0a50*/  ULDC.64 UR4, c[0x0][0x588] ;  /* 0x0001620000047ab9 */ /* 0x000fe40000000a00 */
[----:B------:R-:W-:-:S04]  /*0a60*/  ISETP.NE.U32.AND P0, PT, RZ, UR4, PT ;  /* 0x00000004ff007c0c */ /* 0x000fc8000bf05070 */
[----:B------:R-:W-:-:S13]  /*0a70*/  ISETP.NE.AND.EX P0, PT, RZ, UR5, PT, P0 ;  /* 0x00000005ff007c0c */ /* 0x000fda000bf05300 */
[----:B------:R-:W-:Y:S05]  /*0a80*/  @!P0 BRA `(.L_x_7) ;  /* 0x00000000000c8947 */ /* 0x000fea0003800000 */
[----:B------:R-:W0:Y:S02]  /*0a90*/  LDC.64 R58, c[0x0][0x588] ;  /* 0x00016200ff3a7b82 */ /* 0x000e240000000a00 */
[----:B0-----:R1:W5:Y:S01]  /*0aa0*/  LDG.E R58, desc[UR36][R58.64] ;  /* 0x000000243a3a7981 */ /* 0x001362000c1e1900 */
[----:B------:R-:W-:Y:S05]  /*0ab0*/  BRA `(.L_x_6) ;  /* 0x0000000000087947 */ /* 0x000fea0003800000 */
.L_x_7:
[----:B------:R-:W-:Y:S02]  /*0ac0*/  ULDC UR4, c[0x0][0x580] ;  /* 0x0001600000047ab9 */ /* 0x000fe40000000800 */
[----:B------:R-:W-:-:S07]  /*0ad0*/  IMAD.U32 R58, RZ, RZ, UR4 ;  /* 0x00000004ff3a7e24 */ /* 0x000fce000f8e00ff */
.L_x_6:
[----:B------:R-:W-:Y:S02]  /*0ae0*/  ULDC.64 UR4, c[0x0][0x5a0] ;  /* 0x0001680000047ab9 */ /* 0x000fe40000000a00 */
[----:B------:R-:W-:-:S04]  /*0af0*/  ISETP.NE.U32.AND P0, PT, RZ, UR4, PT ;  /* 0x00000004ff007c0c */ /* 0x000fc8000bf05070 */
[----:B------:R-:W-:-:S13]  /*0b00*/  ISETP.NE.AND.EX P0, PT, RZ, UR5, PT, P0 ;  /* 0x00000005ff007c0c */ /* 0x000fda000bf05300 */
[----:B------:R-:W-:Y:S05]  /*0b10*/  @!P0 BRA `(.L_x_8) ;  /* 0x00000000001c8947 */ /* 0x000fea0003800000 */
[----:B0-----:R-:W0:Y:S02]  /*0b20*/  LDC.64 R2, c[0x0][0x5a0] ;  /* 0x00016800ff027b82 */ /* 0x001e240000000a00 */
[----:B0-----:R-:W2:Y:S02]  /*0b30*/  LDG.E.64 R2, desc[UR36][R2.64] ;  /* 0x0000002402027981 */ /* 0x001ea4000c1e1b00 */
[----:B--2---:R-:W-:-:S04]  /*0b40*/  ISETP.NE.U32.AND P0, PT, R2, RZ, PT ;  /* 0x000000ff0200720c */ /* 0x004fc80003f05070 */
[----:B------:R-:W-:-:S13]  /*0b50*/  ISETP.NE.AND.EX P0, PT, R3, RZ, PT, P0 ;  /* 0x000000ff0300720c */ /* 0x000fda0003f05300 */
[----:B------:R-:W-:Y:S05]  /*0b60*/  @!P0 BRA `(.L_x_8) ;  /* 0x0000000000088947 */ /* 0x000fea0003800000 */
[----:B-1----:R0:W5:Y:S01]  /*0b70*/  LD.E R59, desc[UR36][R2.64] ;  /* 0x00000024023b7980 */ /* 0x002162000c101900 */
[----:B------:R-:W-:Y:S05]  /*0b80*/  BRA `(.L_x_9) ;  /* 0x0000000000247947 */ /* 0x000fea0003800000 */
.L_x_8:
[----:B------:R-:W-:Y:S02]  /*0b90*/  ULDC.64 UR4, c[0x0][0x590] ;  /* 0x0001640000047ab9 */ /* 0x000fe40000000a00 */
[----:B------:R-:W-:-:S04]  /*0ba0*/  ISETP.NE.U32.AND P0, PT, RZ, UR4, PT ;  /* 0x00000004ff007c0c */ /* 0x000fc8000bf05070 */
[----:B------:R-:W-:-:S13]  /*0bb0*/  ISETP.NE.AND.EX P0, PT, RZ, UR5, PT, P0 ;  /* 0x00000005ff007c0c */ /* 0x000fda000bf05300 */
[----:B------:R-:W-:Y:S05]  /*0bc0*/  @!P0 BRA `(.L_x_10) ;  /* 0x00000000000c8947 */ /* 0x000fea0003800000 */
[----:B0-----:R-:W1:Y:S02]  /*0bd0*/  LDC.64 R2, c[0x0][0x590] ;  /* 0x00016400ff027b82 */ /* 0x001e640000000a00 */
[----:B-1----:R1:W5:Y:S01]  /*0be0*/  LDG.E R59, desc[UR36][R2.64] ;  /* 0x00000024023b7981 */ /* 0x002362000c1e1900 */
[----:B------:R-:W-:Y:S05]  /*0bf0*/  BRA `(.L_x_9) ;  /* 0x0000000000087947 */ /* 0x000fea0003800000 */
.L_x_10:
[----:B------:R-:W-:Y:S02]  /*0c00*/  ULDC UR4, c[0x0][0x584] ;  /* 0x0001610000047ab9 */ /* 0x000fe40000000800 */
[----:B-1----:R-:W-:-:S07]  /*0c10*/  IMAD.U32 R59, RZ, RZ, UR4 ;  /* 0x00000004ff3b7e24 */ /* 0x002fce000f8e00ff */
.L_x_9:
[----:B01----:R-:W0:Y:S01]  /*0c20*/  LDC R2, c[0x0][0x65c] ;  /* 0x00019700ff027b82 */ /* 0x003e220000000800 */
[----:B------:R-:W-:Y:S01]  /*0c30*/  ULDC UR6, c[0x0][0x28c] ;  /* 0x0000a30000067ab9 */ /* 0x000fe20000000800 */
[----:B------:R-:W-:Y:S01]  /*0c40*/  ISETP.NE.AND P0, PT, R10, 0x2, PT ;  /* 0x000000020a00780c */ /* 0x000fe20003f05270 */
[----:B------:R-:W-:Y:S01]  /*0c50*/  UIADD3 UR6, UR6, 0x3f, URZ ;  /* 0x0000003f06067890 */ /* 0x000fe2000fffe03f */
[----:B------:R-:W-:Y:S01]  /*0c60*/  IMAD.U32 R10, RZ, RZ, UR12 ;  /* 0x0000000cff0a7e24 */ /* 0x000fe2000f8e00ff */
[----:B------:R-:W-:Y:S01]  /*0c70*/  UMOV UR38, URZ ;  /* 0x0000003f00267c82 */ /* 0x000fe20008000000 */
[----:B------:R-:W-:Y:S01]  /*0c80*/  UMOV UR39, URZ ;  /* 0x0000003f00277c82 */ /* 0x000fe20008000000 */
[----:B------:R-:W-:Y:S01]  /*0c90*/  USHF.R.S32.HI UR7, URZ, 0x1f, UR6 ;  /* 0x0000001f3f077899 */ /* 0x000fe20008011406 */
[----:B------:R-:W-:-:S03]  /*0ca0*/  ULDC.64 UR8, c[0x0][0x650] ;  /* 0x0001940000087ab9 */ /* 0x000fc60000000a00 */
[----:B------:R-:W-:-:S04]  /*0cb0*/  ULEA.HI UR7, UR7, UR6, URZ, 0x6 ;  /* 0x0000000607077291 */ /* 0x000fc8000f8f303f */
[----:B------:R-:W-:Y:S01]  /*0cc0*/  USHF.R.S32.HI UR40, URZ, 0x6, UR7 ;  /* 0x000000063f287899 */ /* 0x000fe20008011407 */
[----:B0-----:R-:W-:-:S13]  /*0cd0*/  ISETP.NE.AND P1, PT, R2, 0x1, PT ;  /* 0x000000010200780c */ /* 0x001fda0003f25270 */
[----:B------:R-:W0:Y:S01]  /*0ce0*/  @P1 LDC R17, c[0x0][0x10] ;  /* 0x00000400ff111b82 */ /* 0x000e220000000800 */
[----:B------:R-:W-:Y:S02]  /*0cf0*/  @P1 IMAD.MOV.U32 R7, RZ, RZ, RZ ;  /* 0x000000ffff071224 */ /* 0x000fe400078e00ff */
[----:B------:R-:W-:-:S05]  /*0d00*/  @P1 IMAD.MOV.U32 R11, RZ, RZ, RZ ;  /* 0x000000ffff0b1224 */ /* 0x000fca00078e00ff */
[----:B------:R-:W1:Y:S01]  /*0d10*/  @!P1 LDC R3, c[0x0][0xc] ;  /* 0x00000300ff039b82 */ /* 0x000e620000000800 */
[----:B------:R-:W-:Y:S01]  /*0d20*/  ULDC UR4, c[0x0][0xc] ;  /* 0x0000030000047ab9 */ /* 0x000fe20000000800 */
[----:B------:R-:W-:Y:S02]  /*0d30*/  ULDC UR5, c[0x0][0x10] ;  /* 0x0000040000057ab9 */ /* 0x000fe40000000800 */
[----:B------:R-:W-:-:S04]  /*0d40*/  UIMAD.WIDE.U32 UR4, UR4, UR5, URZ ;  /* 0x00000005040472a5 */ /* 0x000fc8000f8e003f */
[----:B------:R-:W2:Y:S01]  /*0d50*/  LDC R0, c[0x0][0x14] ;  /* 0x00000500ff007b82 */ /* 0x000ea20000000800 */
[----:B0-----:R-:W-:-:S04]  /*0d60*/  @P1 IMAD.WIDE.U32 R16, R17, UR12, R6 ;  /* 0x0000000c11101c25 */ /* 0x001fc8000f8e0006 */
[----:B------:R-:W-:Y:S02]  /*0d70*/  @P1 IMAD.IADD R17, R17, 0x1, R11 ;  /* 0x0000000111111824 */ /* 0x000fe400078e020b */
[----:B------:R-:W-:Y:S02]  /*0d80*/  IMAD.MOV.U32 R11, RZ, RZ, RZ ;  /* 0x000000ffff0b7224 */ /* 0x000fe400078e00ff */
[----:B-1----:R-:W-:-:S04]  /*0d90*/  @!P1 IMAD.WIDE.U32 R10, R6, R3, R10 ;  /* 0x00000003060a9225 */ /* 0x002fc800078e000a */
[----:B------:R-:W-:Y:S02]  /*0da0*/  @!P1 IMAD.MOV.U32 R16, RZ, RZ, R10 ;  /* 0x000000ffff109224 */ /* 0x000fe400078e000a */
[----:B--2---:R-:W-:-:S04]  /*0db0*/  IMAD.WIDE.U32 R12, R0, UR4, RZ ;  /* 0x00000004000c7c25 */ /* 0x004fc8000f8e00ff */
[----:B------:R-:W-:Y:S01]  /*0dc0*/  IMAD R3, R0, UR5, RZ ;  /* 0x0000000500037c24 */ /* 0x000fe2000f8e02ff */
[----:B------:R0:W-:Y:S01]  /*0dd0*/  STL.64 [R1], R12 ;  /* 0x0000000c01007387 */ /* 0x0001e20000100a00 */
[----:B------:R-:W-:Y:S02]  /*0de0*/  @!P1 IMAD.MOV.U32 R17, RZ, RZ, R11 ;  /* 0x000000ffff119224 */ /* 0x000fe400078e000b */
[----:B------:R-:W-:Y:S01]  /*0df0*/  IMAD.IADD R0, R13, 0x1, R3 ;  /* 0x000000010d007824 */ /* 0x000fe200078e0203 */
[----:B------:R-:W-:Y:S06]  /*0e00*/  @P0 BRA `(.L_x_11) ;  /* 0x0000000000200947 */ /* 0x000fec0003800000 */
[----:B------:R-:W-:Y:S01]  /*0e10*/  UISETP.GE.U32.AND UP0, UPT, UR40, 0x5, UPT ;  /* 0x000000052800788c */ /* 0x000fe2000bf06070 */
[----:B------:R-:W-:Y:S01]  /*0e20*/  IADD3 R16, P0, R16, R12, RZ ;  /* 0x0000000c10107210 */ /* 0x000fe20007f1e0ff */
[----:B------:R-:W-:Y:S01]  /*0e30*/  UIMAD.WIDE.U32 UR4, UR40, -0x33333333, URZ ;  /* 0xcccccccd280478a5 */ /* 0x000fe2000f8e003f */
[----:B------:R-:W-:-:S03]  /*0e40*/  UMOV UR39, URZ ;  /* 0x0000003f00277c82 */ /* 0x000fc60008000000 */
[----:B------:R-:W-:Y:S01]  /*0e50*/  USHF.R.U32.HI UR4, URZ, 0x2, UR5 ;  /* 0x000000023f047899 */ /* 0x000fe20008011605 */
[----:B------:R-:W-:-:S03]  /*0e60*/  IMAD.X R17, R0, 0x1, R17, P0 ;  /* 0x0000000100117824 */ /* 0x000fc600000e0611 */
[----:B------:R-:W-:Y:S02]  /*0e70*/  UIMAD UR38, UR4, -0x5, UR40 ;  /* 0xfffffffb042678a4 */ /* 0x000fe4000f8e0228 */
[----:B------:R-:W-:-:S12]  /*0e80*/  @UP0 ULOP3.LUT UR39, UR4, 0x1, URZ, 0xc0, !UPT ;  /* 0x0000000104270892 */ /* 0x000fd8000f8ec03f */
.L_x_11:
[----:B------:R-:W-:Y:S01]  /*0e90*/  ISETP.GE.U32.AND P0, PT, R16, UR8, PT ;  /* 0x0000000810007c0c */ /* 0x000fe2000bf06070 */
[----:B------:R-:W-:Y:S01]  /*0ea0*/  IMAD.MOV.U32 R22, RZ, RZ, -0x1 ;  /* 0xffffffffff167424 */ /* 0x000fe200078e00ff */
[----:B------:R-:W-:Y:S01]  /*0eb0*/  PRMT R3, RZ, 0x7610, R3 ;  /* 0x00007610ff037816 */ /* 0x000fe20000000003 */
[----:B------:R-:W-:Y:S01]  /*0ec0*/  IMAD.MOV.U32 R18, RZ, RZ, -0x1 ;  /* 0xffffffffff127424 */ /* 0x000fe200078e00ff */
[----:B------:R-:W-:Y:S01]  /*0ed0*/  ISETP.GE.U32.AND.EX P0, PT, R17, UR9, PT, P0 ;  /* 0x0000000911007c0c */ /* 0x000fe2000bf06100 */
[----:B------:R-:W-:-:S12]  /*0ee0*/  IMAD.MOV.U32 R19, RZ, RZ, -0x1 ;  /* 0xffffffffff137424 */ /* 0x000fd800078e00ff */
[----:B------:R-:W-:Y:S05]  /*0ef0*/  @P0 BRA `(.L_x_12) ;  /* 0x0000000400280947 */ /* 0x000fea0003800000 */
[----:B------:R-:W1:Y:S01]  /*0f00*/  LDC.64 R26, c[0x0][0x628] ;  /* 0x00018a00ff1a7b82 */ /* 0x000e620000000a00 */
[----:B------:R-:W-:Y:S02]  /*0f10*/  IMAD.MOV.U32 R10, RZ, RZ, R16 ;  /* 0x000000ffff0a7224 */ /* 0x000fe400078e0010 */
[----:B------:R-:W-:-:S05]  /*0f20*/  IMAD.MOV.U32 R11, RZ, RZ, R17 ;  /* 0x000000ffff0b7224 */ /* 0x000fca00078e0011 */
[----:B------:R-:W2:Y:S08]  /*0f30*/  LDC R18, c[0x0][0x630] ;  /* 0x00018c00ff127b82 */ /* 0x000eb00000000800 */
[----:B------:R-:W3:Y:S01]  /*0f40*/  LDC.64 R28, c[0x0][0x620] ;  /* 0x00018800ff1c7b82 */ /* 0x000ee20000000a00 */
[----:B-1----:R-:W-:-:S04]  /*0f50*/  ISETP.NE.U32.AND P0, PT, R26, RZ, PT ;  /* 0x000000ff1a00720c */ /* 0x002fc80003f05070 */
[----:B------:R-:W-:-:S13]  /*0f60*/  ISETP.NE.AND.EX P0, PT, R27, RZ, PT, P0 ;  /* 0x000000ff1b00720c */ /* 0x000fda0003f05300 */
[----:B--23--:R-:W-:Y:S05]  /*0f70*/  @!P0 BRA `(.L_x_13) ;  /* 0x0000000000288947 */ /* 0x00cfea0003800000 */
[----:B------:R-:W1:Y:S02]  /*0f80*/  LDC R3, c[0x0][0x634] ;  /* 0x00018d00ff037b82 */ /* 0x000e640000000800 */
[----:B-1----:R-:W-:-:S05]  /*0f90*/  IADD3 R3, P0, R16, R3, RZ ;  /* 0x0000000310037210 */ /* 0x002fca0007f1e0ff */
[----:B------:R-:W-:-:S04]  /*0fa0*/  IMAD.X R19, RZ, RZ, R17, P0 ;  /* 0x000000ffff137224 */ /* 0x000fc800000e0611 */
[----:B------:R-:W-:-:S04]  /*0fb0*/  IMAD.WIDE.U32 R10, R19, R26, RZ ;  /* 0x0000001a130a7225 */ /* 0x000fc800078e00ff */
[----:B0-----:R-:W-:-:S04]  /*0fc0*/  IMAD.WIDE.U32 R12, P0, R3, R27, R10 ;  /* 0x0000001b030c7225 */ /* 0x001fc8000780000a */
[----:B------:R-:W-:-:S04]  /*0fd0*/  IMAD.WIDE.U32 R10, R3, R26, RZ ;  /* 0x0000001a030a7225 */ /* 0x000fc800078e00ff */
[----:B------:R-:W-:Y:S01]  /*0fe0*/  IMAD.X R15, RZ, RZ, RZ, P0 ;  /* 0x000000ffff0f7224 */ /* 0x000fe200000e06ff */
[----:B------:R-:W-:Y:S01]  /*0ff0*/  IADD3 RZ, P0, R11, R12, RZ ;  /* 0x0000000c0bff7210 */ /* 0x000fe20007f1e0ff */
[----:B------:R-:W-:-:S04]  /*1000*/  IMAD.MOV.U32 R14, RZ, RZ, R13 ;  /* 0x000000ffff0e7224 */ /* 0x000fc800078e000d */
[----:B------:R-:W-:-:S08]  /*1010*/  IMAD.WIDE.U32.X R10, R19, R27, R14, P0 ;  /* 0x0000001b130a7225 */ /* 0x000fd000000e040e */
.L_x_13:
[----:B------:R-:W1:Y:S01]  /*1020*/  LDC.64 R32, c[0x0][0x640] ;  /* 0x00019000ff207b82 */ /* 0x000e620000000a00 */
[-CC-:B------:R-:W-:Y:S02]  /*1030*/  SHF.R.U64 R30, R10, R18.reuse, R11.reuse ;  /* 0x000000120a1e7219 */ /* 0x180fe4000000120b */
[----:B------:R-:W-:Y:S02]  /*1040*/  SHF.R.U32.HI R3, RZ, R18, R11 ;  /* 0x00000012ff037219 */ /* 0x000fe4000001160b */
[----:B0-----:R-:W-:-:S03]  /*1050*/  IADD3 R13, P0, RZ, -R30, RZ ;  /* 0x8000001eff0d7210 */ /* 0x001fc60007f1e0ff */
[----:B------:R-:W0:Y:S02]  /*1060*/  LDC R14, c[0x0][0x618] ;  /* 0x00018600ff0e7b82 */ /* 0x000e240000000800 */
[----:B------:R-:W-:Y:S02]  /*1070*/  IMAD.X R3, RZ, RZ, ~R3, P0 ;  /* 0x000000ffff037224 */ /* 0x000fe400000e0e03 */
[----:B------:R-:W-:-:S04]  /*1080*/  IMAD.WIDE.U32 R10, R13, R28, R16 ;  /* 0x0000001c0d0a7225 */ /* 0x000fc800078e0010 */
[----:B------:R-:W2:Y:S01]  /*1090*/  LDC R15, c[0x0][0x608] ;  /* 0x00018200ff0f7b82 */ /* 0x000ea20000000800 */
[----:B------:R-:W-:Y:S02]  /*10a0*/  IMAD R12, R3, R28, RZ ;  /* 0x0000001c030c7224 */ /* 0x000fe400078e02ff */
[----:B------:R-:W-:Y:S02]  /*10b0*/  IMAD.MOV.U32 R28, RZ, RZ, 0x1 ;  /* 0x00000001ff1c7424 */ /* 0x000fe400078e00ff */
[----:B------:R-:W-:Y:S02]  /*10c0*/  IMAD R3, R13, R29, R12 ;  /* 0x0000001d0d037224 */ /* 0x000fe400078e020c */
[----:B------:R-:W-:Y:S01]  /*10d0*/  IMAD.MOV.U32 R12, RZ, RZ, -0x1 ;  /* 0xffffffffff0c7424 */ /* 0x000fe200078e00ff */
[----:B------:R-:W3:Y:S01]  /*10e0*/  LDC R31, c[0x0][0x658] ;  /* 0x00019600ff1f7b82 */ /* 0x000ee20000000800 */
[----:B------:R-:W-:Y:S01]  /*10f0*/  IMAD.IADD R3, R11, 0x1, R3 ;  /* 0x000000010b037824 */ /* 0x000fe200078e0203 */
[----:B-1----:R-:W-:-:S04]  /*1100*/  ISETP.NE.U32.AND P0, PT, R32, RZ, PT ;  /* 0x000000ff2000720c */ /* 0x002fc80003f05070 */
[----:B------:R-:W-:Y:S02]  /*1110*/  ISETP.NE.AND.EX P0, PT, R33, RZ, PT, P0 ;  /* 0x000000ff2100720c */ /* 0x000fe40003f05300 */
[----:B------:R-:W1:Y:S01]  /*1120*/  LDC R24, c[0x0][0x600] ;  /* 0x00018000ff187b82 */ /* 0x000e620000000800 */
[-CC-:B0-----:R-:W-:Y:S02]  /*1130*/  SHF.R.U64 R27, R10, R14.reuse, R3.reuse ;  /* 0x0000000e0a1b7219 */ /* 0x181fe40000001203 */
[----:B------:R-:W-:-:S05]  /*1140*/  SHF.R.U32.HI R10, RZ, R14, R3 ;  /* 0x0000000eff0a7219 */ /* 0x000fca0000011603 */
[----:B------:R-:W0:Y:S01]  /*1150*/  LDC R22, c[0x0][0x648] ;  /* 0x00019200ff167b82 */ /* 0x000e220000000800 */
[-CC-:B--2---:R-:W-:Y:S02]  /*1160*/  SHF.R.U64 R35, R27, R15.reuse, R10.reuse ;  /* 0x0000000f1b237219 */ /* 0x184fe4000000120a */
[----:B------:R-:W-:-:S05]  /*1170*/  SHF.R.U32.HI R10, RZ, R15, R10 ;  /* 0x0000000fff0a7219 */ /* 0x000fca000001160a */
[----:B------:R-:W2:Y:S01]  /*1180*/  LDC R26, c[0x0][0x638] ;  /* 0x00018e00ff1a7b82 */ /* 0x000ea20000000800 */
[-CC-:B---3--:R-:W-:Y:S02]  /*1190*/  SHF.R.U64 R34, R35, R31.reuse, R10.reuse ;  /* 0x0000001f23227219 */ /* 0x188fe4000000120a */
[-C--:B------:R-:W-:Y:S02]  /*11a0*/  SHF.L.U32 R3, R12, R31.reuse, RZ ;  /* 0x0000001f0c037219 */ /* 0x080fe400000006ff */
[----:B------:R-:W-:Y:S01]  /*11b0*/  SHF.R.U32.HI R11, RZ, R31, R10 ;  /* 0x0000001fff0b7219 */ /* 0x000fe2000001160a */
[----:B------:R-:W-:Y:S01]  /*11c0*/  IMAD.MOV.U32 R10, RZ, RZ, R34 ;  /* 0x000000ffff0a7224 */ /* 0x000fe200078e0022 */
[----:B------:R-:W-:Y:S01]  /*11d0*/  LOP3.LUT R18, RZ, R3, RZ, 0x33, !PT ;  /* 0x00000003ff127212 */ /* 0x000fe200078e33ff */
[----:B------:R-:W3:Y:S01]  /*11e0*/  LDC R29, c[0x0][0x610] ;  /* 0x00018400ff1d7b82 */ /* 0x000ee20000000800 */
[----:B------:R-:W-:Y:S05]  /*11f0*/  @!P0 BRA `(.L_x_14) ;  /* 0x0000000000288947 */ /* 0x000fea0003800000 */
[----:B------:R-:W4:Y:S02]  /*1200*/  LDC R3, c[0x0][0x64c] ;  /* 0x00019300ff037b82 */ /* 0x000f240000000800 */
[----:B----4-:R-:W-:-:S05]  /*1210*/  IADD3 R3, P0, R34, R3, RZ ;  /* 0x0000000322037210 */ /* 0x010fca0007f1e0ff */
[----:B------:R-:W-:-:S04]  /*1220*/  IMAD.X R19, RZ, RZ, R11, P0 ;  /* 0x000000ffff137224 */ /* 0x000fc800000e060b */
[----:B------:R-:W-:-:S04]  /*1230*/  IMAD.WIDE.U32 R10, R19, R32, RZ ;  /* 0x00000020130a7225 */ /* 0x000fc800078e00ff */
[----:B------:R-:W-:-:S04]  /*1240*/  IMAD.WIDE.U32 R12, P0, R3, R33, R10 ;  /* 0x00000021030c7225 */ /* 0x000fc8000780000a */
[----:B------:R-:W-:-:S04]  /*1250*/  IMAD.WIDE.U32 R10, R3, R32, RZ ;  /* 0x00000020030a7225 */ /* 0x000fc800078e00ff */
[----:B------:R-:W-:Y:S01]  /*1260*/  IMAD.X R15, RZ, RZ, RZ, P0 ;  /* 0x000000ffff0f7224 */ /* 0x000fe200000e06ff */
[----:B------:R-:W-:Y:S01]  /*1270*/  IADD3 RZ, P0, R11, R12, RZ ;  /* 0x0000000c0bff7210 */ /* 0x000fe20007f1e0ff */
[----:B------:R-:W-:-:S04]  /*1280*/  IMAD.MOV.U32 R14, RZ, RZ, R13 ;  /* 0x000000ffff0e7224 */ /* 0x000fc800078e000d */
[----:B------:R-:W-:-:S08]  /*1290*/  IMAD.WIDE.U32.X R10, R19, R33, R14, P0 ;  /* 0x00000021130a7225 */ /* 0x000fd000000e040e */
.L_x_14:
[----:B0-----:R-:W-:Y:S01]  /*12a0*/  SHF.R.U64 R7, R10, R22, R11 ;  /* 0x000000160a077219 */ /* 0x001fe2000000120b */
[----:B-1----:R-:W-:Y:S01]  /*12b0*/  VIADD R10, R24, 0xffffffff ;  /* 0xffffffff180a7836 */ /* 0x002fe20000000000 */
[----:B------:R-:W-:Y:S01]  /*12c0*/  SHF.L.U32 R3, R28, R31, RZ ;  /* 0x0000001f1c037219 */ /* 0x000fe200000006ff */
[----:B------:R-:W-:Y:S01]  /*12d0*/  @P1 IMAD R21, R25, R20, R6 ;  /* 0x0000001419151224 */ /* 0x000fe200078e0206 */
[----:B------:R-:W-:Y:S01]  /*12e0*/  LOP3.LUT R18, R35, R18, RZ, 0xc0, !PT ;  /* 0x0000001223127212 */ /* 0x000fe200078ec0ff */
[----:B------:R-:W-:Y:S02]  /*12f0*/  IMAD.MOV R11, RZ, RZ, -R7 ;  /* 0x000000ffff0b7224 */ /* 0x000fe400078e0a07 */
[----:B------:R-:W-:Y:S02]  /*1300*/  IMAD.MOV.U32 R6, RZ, RZ, 0x1 ;  /* 0x00000001ff067424 */ /* 0x000fe400078e00ff */
[----:B------:R-:W-:Y:S01]  /*1310*/  IMAD R18, R3, R7, R18 ;  /* 0x0000000703127224 */ /* 0x000fe200078e0212 */
[----:B------:R-:W-:Y:S01]  /*1320*/  LOP3.LUT R7, R27, R10, RZ, 0xc0, !PT ;  /* 0x0000000a1b077212 */ /* 0x000fe200078ec0ff */
[----:B--2---:R-:W-:-:S02]  /*1330*/  IMAD R3, R11, R26, R34 ;  /* 0x0000001a0b037224 */ /* 0x004fc400078e0222 */
[----:B---3--:R-:W-:Y:S02]  /*1340*/  IMAD R22, R18, R29, R21 ;  /* 0x0000001d12167224 */ /* 0x008fe400078e0215 */
[----:B------:R-:W-:Y:S01]  /*1350*/  IMAD R7, R3, R24, R7 ;  /* 0x0000001803077224 */ /* 0x000fe200078e0207 */
[----:B------:R-:W-:Y:S01]  /*1360*/  PRMT R3, R6, 0x7610, R3 ;  /* 0x0000761006037816 */ /* 0x000fe20000000003 */
[----:B------:R-:W-:-:S03]  /*1370*/  IMAD.MOV.U32 R19, RZ, RZ, R30 ;  /* 0x000000ffff137224 */ /* 0x000fc600078e001e */
[----:B------:R-:W-:Y:S02]  /*1380*/  SEL R18, R7, R22, !P1 ;  /* 0x0000001607127207 */ /* 0x000fe40004800000 */
[----:B------:R-:W-:-:S07]  /*1390*/  SEL R22, R22, R7, !P1 ;  /* 0x0000000716167207 */ /* 0x000fce0004800000 */
.L_x_12:
[----:B------:R-:W-:Y:S05]  /*13a0*/  @!P2 BRA `(.L_x_15) ;  /* 0x00000000000ca947 */ /* 0x000fea0003800000 */
[----:B------:R-:W-:Y:S01]  /*13b0*/  UCGABAR_WAIT ;  /* 0x0000000000007dc7 */ /* 0x000fe20008000000 */
[----:B------:R-:W-:Y:S01]  /*13c0*/  CCTL.IVALL ;  /* 0x00000000ff00798f */ /* 0x000fe20002000000 */
[----:B------:R-:W-:Y:S05]  /*13d0*/  BRA `(.L_x_16) ;  /* 0x0000000000047947 */ /* 0x000fea0003800000 */
.L_x_15:
[----:B------:R-:W-:Y:S06]  /*13e0*/  BAR.SYNC.DEFER_BLOCKING 0x0 ;  /* 0x0000000000007b1d */ /* 0x000fec0000010000 */
.L_x_16:
[----:B------:R-:W-:Y:S05]  /*13f0*/  @!P4 BRA `(.L_x_17) ;  /* 0x0000003800d8c947 */ /* 0x000fea0003800000 */
[----:B------:R-:W-:-:S13]  /*1400*/  ISETP.GT.U32.AND P0, PT, R36, 0x1, PT ;  /* 0x000000012400780c */ /* 0x000fda0003f04070 */
[----:B------:R-:W-:Y:S05]  /*1410*/  @P0 EXIT ;  /* 0x000000000000094d */ /* 0x000fea0003800000 */
.L_x_18:
[----:B------:R-:W-:-:S08]  /*1420*/  NOP ;  /* 0x0000000000007918 */ /* 0x000fd00000000000 */
[----:B------:R-:W1:Y:S02]  /*1430*/  USETMAXREG.TRY_ALLOC.CTAPOOL UP0, 0xe8 ;  /* 0x000000e8000079c8 */ /* 0x000e640008000600 */
[----:B-1----:R-:W-:-:S13]  /*1440*/  PLOP3.LUT P0, PT, PT, PT, UP0, 0x80, 0x0 ;  /* 0x000000000000781c */ /* 0x002fda0003f0f008 */
[----:B------:R-:W-:Y:S05]  /*1450*/  @!P0 BRA `(.L_x_18) ;  /* 0xfffffffc00f08947 */ /* 0x000fea000383ffff */
[----:B------:R-:W-:-:S13]  /*1460*/  LOP3.LUT P0, RZ, R3, 0xff, RZ, 0xc0, !PT ;  /* 0x000000ff03ff7812 */ /* 0x000fda000780c0ff */
[----:B------:R-:W-:Y:S05]  /*1470*/  @!P0 EXIT ;  /* 0x000000000000894d */ /* 0x000fea0003800000 */
[----:B------:R-:W2:Y:S01]  /*1480*/  LDL.64 R6, [R1] ;  /* 0x0000000001067983 */ /* 0x000ea20000100a00 */
[CC--:B------:R-:W-:Y:S01]  /*1490*/  LEA.HI R3, R8.reuse, R5.reuse, RZ, 0x2 ;  /* 0x0000000508037211 */ /* 0x0c0fe200078f10ff */
[----:B------:R-:W1:Y:S01]  /*14a0*/  S2UR UR4, SR_CgaCtaId ;  /* 0x00000000000479c3 */ /* 0x000e620000008800 */
[----:B------:R-:W-:Y:S01]  /*14b0*/  LEA.HI R8, R8, R5, RZ, 0x5 ;  /* 0x0000000508087211 */ /* 0x000fe200078f28ff */
[----:B------:R-:W-:Y:S01]  /*14c0*/  UMOV UR41, 0x400 ;  /* 0x0000040000297882 */ /* 0x000fe20000000000 */
[----:B------:R-:W-:Y:S01]  /*14d0*/  LOP3.LUT R4, R3, 0xfffffffc, RZ, 0xc0, !PT ;  /* 0xfffffffc03047812 */ /* 0x000fe200078ec0ff */
[----:B------:R-:W-:Y:S01]  /*14e0*/  UISETP.LT.AND UP0, UPT, UR40, 0x1, UPT ;  /* 0x000000012800788c */ /* 0x000fe2000bf01270 */
[--C-:B------:R-:W-:Y:S01]  /*14f0*/  SHF.R.S32.HI R60, RZ, 0x2, R3.reuse ;  /* 0x00000002ff3c7819 */ /* 0x100fe20000011403 */
[----:B------:R-:W-:Y:S01]  /*1500*/  UIADD3 UR5, UR43, -0x1, URZ ;  /* 0xffffffff2b057890 */ /* 0x000fe2000fffe03f */
[----:B------:R-:W-:Y:S01]  /*1510*/  SHF.R.S32.HI R3, RZ, 0x1f, R3 ;  /* 0x0000001fff037819 */ /* 0x000fe20000011403 */
[----:B------:R-:W3:Y:S01]  /*1520*/  LDC R66, c[0x0][0x658] ;  /* 0x00019600ff427b82 */ /* 0x000ee20000000800 */
[----:B------:R-:W-:Y:S01]  /*1530*/  USEL UR42, UR40, 0x1, UP0 ;  /* 0x00000001282a7887 */ /* 0x000fe20008000000 */
[----:B------:R-:W-:Y:S01]  /*1540*/  IMAD.IADD R4, R5, 0x1, -R4 ;  /* 0x0000000105047824 */ /* 0x000fe200078e0a04 */
[----:B------:R-:W-:Y:S01]  /*1550*/  LEA.HI R3, R3, R60, RZ, 0x3 ;  /* 0x0000003c03037211 */ /* 0x000fe200078f18ff */
[----:B------:R-:W-:Y:S01]  /*1560*/  UISETP.NE.AND UP0, UPT, UR5, URZ, UPT ;  /* 0x0000003f0500728c */ /* 0x000fe2000bf05270 */
[----:B------:R-:W-:Y:S01]  /*1570*/  IMAD.MOV.U32 R5, RZ, RZ, 0x1 ;  /* 0x00000001ff057424 */ /* 0x000fe200078e00ff */
[----:B------:R-:W-:Y:S01]  /*1580*/  ULDC UR8, c[0x0][0x284] ;  /* 0x0000a10000087ab9 */ /* 0x000fe20000000800 */
[----:B------:R-:W-:Y:S01]  /*1590*/  LOP3.LUT R3, R3, 0xfffffff8, RZ, 0xc0, !PT ;  /* 0xfffffff803037812 */ /* 0x000fe200078ec0ff */
[----:B------:R-:W4:Y:S01]  /*15a0*/  LDC.64 R64, c[0x0][0x5c8] ;  /* 0x00017200ff407b82 */ /* 0x000f220000000a00 */
[----:B------:R-:W-:Y:S01]  /*15b0*/  USEL UR7, URZ, 0x1, UP0 ;  /* 0x000000013f077887 */ /* 0x000fe20008000000 */
[----:B------:R-:W-:Y:S01]  /*15c0*/  IMAD.SHL.U32 R62, R4, 0x2, RZ ;  /* 0x00000002043e7824 */ /* 0x000fe200078e00ff */
[----:B------:R-:W-:Y:S01]  /*15d0*/  LOP3.LUT R74, R23, 0x1, RZ, 0xfc, !PT ;  /* 0x00000001174a7812 */ /* 0x000fe200078efcff */
[----:B------:R-:W-:Y:S01]  /*15e0*/  IMAD.IADD R60, R60, 0x1, -R3 ;  /* 0x000000013c3c7824 */ /* 0x000fe200078e0a03 */
[----:B------:R-:W-:Y:S01]  /*15f0*/  SHF.R.S32.HI R3, RZ, 0x5, R8 ;  /* 0x00000005ff037819 */ /* 0x000fe20000011408 */
[----:B------:R-:W-:Y:S01]  /*1600*/  USHF.L.U32 UR47, UR40, 0x1, URZ ;  /* 0x00000001282f7899 */ /* 0x000fe2000800063f */
[----:B------:R-:W-:Y:S01]  /*1610*/  IMAD.U32 R75, RZ, RZ, UR7 ;  /* 0x00000007ff4b7e24 */ /* 0x000fe2000f8e00ff */
[----:B------:R-:W0:Y:S01]  /*1620*/  LDC R67, c[0x0][0x288] ;  /* 0x0000a200ff437b82 */ /* 0x000e220000000800 */
[--C-:B------:R-:W-:Y:S01]  /*1630*/  SHF.R.S32.HI R61, RZ, 0x1f, R60.reuse ;  /* 0x0000001fff3d7819 */ /* 0x100fe2000001143c */
[----:B-1----:R-:W-:Y:S01]  /*1640*/  ULEA UR41, UR4, UR41, 0x18 ;  /* 0x0000002904297291 */ /* 0x002fe2000f8ec03f */
[C---:B------:R-:W-:Y:S01]  /*1650*/  IMAD R71, R3.reuse, -0x10, -R60 ;  /* 0xfffffff003477824 */ /* 0x040fe200078e0a3c */
[----:B------:R-:W-:Y:S01]  /*1660*/  USHF.L.U32 UR4, UR5, 0x3, URZ ;  /* 0x0000000305047899 */ /* 0x000fe2000800063f */
[----:B------:R-:W-:Y:S01]  /*1670*/  SHF.R.S32.HI R63, RZ, 0x1f, R62 ;  /* 0x0000001fff3f7819 */ /* 0x000fe2000001143e */
[----:B------:R-:W-:Y:S01]  /*1680*/  IMAD.WIDE R60, R3, 0x10, R60 ;  /* 0x00000010033c7825 */ /* 0x000fe200078e023c */
[----:B------:R-:W-:Y:S01]  /*1690*/  UIADD3 UR5, UR41, 0x180, URZ ;  /* 0x0000018029057890 */ /* 0x000fe2000fffe03f */
[----:B------:R-:W1:Y:S01]  /*16a0*/  LDC R69, c[0x0][0x600] ;  /* 0x00018000ff457b82 */ /* 0x000e620000000800 */
[----:B------:R-:W-:Y:S01]  /*16b0*/  UIADD3 UR6, UR41, 0x14180, URZ ;  /* 0x0001418029067890 */ /* 0x000fe2000fffe03f */
[----:B------:R-:W-:Y:S01]  /*16c0*/  IMAD.MOV.U32 R3, RZ, RZ, -0x1 ;  /* 0xffffffffff037424 */ /* 0x000fe200078e00ff */
[----:B------:R-:W-:Y:S01]  /*16d0*/  USHF.R.U32.HI UR5, URZ, 0x4, UR5 ;  /* 0x000000043f057899 */ /* 0x000fe20008011605 */
[----:B------:R-:W-:Y:S01]  /*16e0*/  VIADD R71, R71, UR8 ;  /* 0x0000000847477c36 */ /* 0x000fe20008000000 */
[----:B------:R-:W-:-:S02]  /*16f0*/  USHF.R.U32.HI UR6, URZ, 0x4, UR6 ;  /* 0x000000043f067899 */ /* 0x000fc40008011606 */
[-C--:B---3--:R-:W-:Y:S01]  /*1700*/  SHF.L.U32 R3, R3, R66.reuse, RZ ;  /* 0x0000004203037219 */ /* 0x088fe200000006ff */
[----:B------:R-:W-:Y:S01]  /*1710*/  UIADD3 UR48, UR41, 0x60, URZ ;  /* 0x0000006029307890 */ /* 0x000fe2000fffe03f */
[C---:B----4-:R-:W-:Y:S01]  /*1720*/  SHF.L.U64.HI R65, R64.reuse, 0x3, R65 ;  /* 0x0000000340417819 */ /* 0x050fe20000010241 */
[----:B------:R-:W-:Y:S01]  /*1730*/  ULOP3.LUT UR4, UR4, 0x8, URZ, 0xc0, !UPT ;  /* 0x0000000804047892 */ /* 0x000fe2000f8ec03f */
[----:B------:R-:W-:Y:S01]  /*1740*/  SHF.L.U32 R66, R5, R66, RZ ;  /* 0x0000004205427219 */ /* 0x000fe200000006ff */
[----:B------:R-:W-:Y:S01]  /*1750*/  ULOP3.LUT UR5, UR5, 0x3fff, URZ, 0xc0, !UPT ;  /* 0x00003fff05057892 */ /* 0x000fe2000f8ec03f */
[----:B------:R-:W-:Y:S01]  /*1760*/  IMAD.SHL.U32 R64, R64, 0x8, RZ ;  /* 0x0000000840407824 */ /* 0x000fe200078e00ff */
[----:B------:R-:W-:Y:S01]  /*1770*/  ULOP3.LUT UR6, UR6, 0x3fff, URZ, 0xc0, !UPT ;  /* 0x00003fff06067892 */ /* 0x000fe2000f8ec03f */
[----:B------:R-:W-:Y:S01]  /*1780*/  LOP3.LUT R70, RZ, R3, RZ, 0x33, !PT ;  /* 0x00000003ff467212 */ /* 0x000fe200078e33ff */
[----:B0-----:R-:W-:Y:S01]  /*1790*/  IMAD R67, R4, -0x2, R67 ;  /* 0xfffffffe04437824 */ /* 0x001fe200078e0243 */
[----:B------:R-:W-:-:S02]  /*17a0*/  UIADD3 UR42, -UR42, UR40, URZ ;  /* 0x000000282a2a7290 */ /* 0x000fc4000fffe13f */
[----:B------:R-:W-:Y:S02]  /*17b0*/  ULEA UR43, UR43, UR48, 0x3 ;  /* 0x000000302b2b7291 */ /* 0x000fe4000f8e183f */
[----:B------:R-:W-:Y:S02]  /*17c0*/  ULOP3.LUT UR49, UR4, 0x8, URZ, 0x3c, !UPT ;  /* 0x0000000804317892 */ /* 0x000fe4000f8e3c3f */
[----:B------:R-:W-:Y:S01]  /*17d0*/  ULOP3.LUT UR44, UR4, 0x18, URZ, 0x3c, !UPT ;  /* 0x00000018042c7892 */ /* 0x000fe2000f8e3c3f */
[----:B-1----:R-:W-:Y:S01]  /*17e0*/  VIADD R69, R69, 0xffffffff ;  /* 0xffffffff45457836 */ /* 0x002fe20000000000 */
[----:B------:R-:W-:Y:S02]  /*17f0*/  ULOP3.LUT UR45, UR5, 0x10000, URZ, 0xfc, !UPT ;  /* 0x00010000052d7892 */ /* 0x000fe4000f8efc3f */
[----:B------:R-:W-:Y:S01]  /*1800*/  ULOP3.LUT UR46, UR6, 0x10000, URZ, 0xfc, !UPT ;  /* 0x00010000062e7892 */ /* 0x000fe2000f8efc3f */
[----:B--2---:R-:W-:-:S11]  /*1810*/  SHF.L.U64.HI R68, R6, 0x1, R0 ;  /* 0x0000000106447819 */ /* 0x004fd60000010200 */
.L_x_102:
[----:B------:R-:W-:-:S04]  /*1820*/  SHF.L.U32 R0, R75, 0x1f, RZ ;  /* 0x0000001f4b007819 */ /* 0x000fc800000006ff */
[----:B------:R-:W0:Y:S02]  /*1830*/  SYNCS.PHASECHK.TRANS64.TRYWAIT P0, [UR43+-0x8], R0 ;  /* 0xfffff800ff0075a7 */ /* 0x000e24000800016b */
[----:B01--4-:R-:W-:Y:S05]  /*1840*/  @!P0 BRA `(.L_x_19) ;  /* 0x0000004800208947 */ /* 0x013fea0003800000 */
.L_x_125:
[----:B------:R-:W-:Y:S02]  /*1850*/  ULDC UR4, c[0x0][0x28c] ;  /* 0x0000a30000047ab9 */ /* 0x000fe40000000800 */
[----:B------:R-:W-:-:S13]  /*1860*/  ISETP.LT.AND P0, PT, RZ, UR4, PT ;  /* 0x00000004ff007c0c */ /* 0x000fda000bf01270 */
[----:B------:R-:W-:Y:S05]  /*1870*/  @P0 BRA `(.L_x_20) ;  /* 0x0000000000400947 */ /* 0x000fea0003800000 */
[----:B0-----:R-:W-:Y:S01]  /*1880*/  MOV R0, 0x0 ;  /* 0x0000000000007802 */ /* 0x001fe20000000f00 */
[----:B------:R-:W-:Y:S01]  /*1890*/  ULDC.64 UR4, c[0x4][0x68] ;  /* 0x01001a0000047ab9 */ /* 0x000fe20000000a00 */
[----:B------:R-:W-:Y:S01]  /*18a0*/  ULDC.64 UR6, c[0x4][0x8] ;  /* 0x0100020000067ab9 */ /* 0x000fe20000000a00 */
[----:B------:R-:W-:Y:S01]  /*18b0*/  IMAD.U32 R4, RZ, RZ, UR4 ;  /* 0x00000004ff047e24 */ /* 0x000fe2000f8e00ff */
[----:B------:R0:W1:Y:S01]  /*18c0*/  LDC.64 R14, c[0x4][R0] ;  /* 0x01000000000e7b82 */ /* 0x0000620000000a00 */
[----:B------:R-:W-:Y:S01]  /*18d0*/  IMAD.U32 R5, RZ, RZ, UR5 ;  /* 0x00000005ff057e24 */ /* 0x000fe2000f8e00ff */
[----:B------:R-:W-:Y:S01]  /*18e0*/  ULDC.64 UR4, c[0x4][0x70] ;  /* 0x01001c0000047ab9 */ /* 0x000fe20000000a00 */
[----:B------:R-:W-:Y:S02]  /*18f0*/  IMAD.U32 R10, RZ, RZ, UR6 ;  /* 0x00000006ff0a7e24 */ /* 0x000fe4000f8e00ff */
[----:B------:R-:W-:Y:S02]  /*1900*/  IMAD.U32 R6, RZ, RZ, UR4 ;  /* 0x00000004ff067e24 */ /* 0x000fe4000f8e00ff */
[----:B------:R-:W-:-:S02]  /*1910*/  IMAD.U32 R7, RZ, RZ, UR5 ;  /* 0x00000005ff077e24 */ /* 0x000fc4000f8e00ff */
[----:B------:R-:W-:Y:S02]  /*1920*/  IMAD.U32 R11, RZ, RZ, UR7 ;  /* 0x00000007ff0b7e24 */ /* 0x000fe4000f8e00ff */
[----:B------:R-:W-:Y:S02]  /*1930*/  IMAD.MOV.U32 R8, RZ, RZ, 0x1e1 ;  /* 0x000001e1ff087424 */ /* 0x000fe400078e00ff */
[----:B------:R-:W-:Y:S02]  /*1940*/  IMAD.MOV.U32 R12, RZ, RZ, 0x1 ;  /* 0x00000001ff0c7424 */ /* 0x000fe400078e00ff */
[----:B0-----:R-:W-:-:S07]  /*1950*/  IMAD.MOV.U32 R13, RZ, RZ, RZ ;  /* 0x000000ffff0d7224 */ /* 0x001fce00078e00ff */
[----:B------:R-:W-:-:S07]  /*1960*/  LEPC R20, `(.L_x_20) ;  /* 0x000000001014794e */ /* 0x000fce0000000000 */
[----:B-1---5:R-:W-:Y:S05]  /*1970*/  CALL.ABS.NOINC R14 ;  /* 0x000000000e007343 */ /* 0x022fea0003c00000 */
.L_x_20:
[----:B------:R-:W-:-:S13]  /*1980*/  ISETP.NE.AND P0, PT, R74, 0x3, PT ;  /* 0x000000034a00780c */ /* 0x000fda0003f05270 */
[----:B------:R-:W-:Y:S05]  /*1990*/  @!P0 BRA `(.L_x_21) ;  /* 0x0000000000048947 */ /* 0x000fea0003800000 */
[----:B------:R-:W-:Y:S01]  /*19a0*/  BPT.TRAP 0x1 ;  /* 0x000000040000795c */ /* 0x000fe20000300000 */
.L_x_21:
[----:B0-----:R-:W-:Y:S02]  /*19b0*/  IMAD.U32 R3, RZ, RZ, UR38 ;  /* 0x00000026ff037e24 */ /* 0x001fe4000f8e00ff */
[----:B------:R-:W-:-:S03]  /*19c0*/  IMAD.U32 R0, RZ, RZ, UR39 ;  /* 0x00000027ff007e24 */ /* 0x000fc6000f8e00ff */
[----:B------:R-:W-:Y:S02]  /*19d0*/  LEA R3, R3, UR41, 0x3 ;  /* 0x0000002903037c11 */ /* 0x000fe4000f8e18ff */
[----:B------:R-:W-:-:S04]  /*19e0*/  SHF.L.U32 R0, R0, 0x1f, RZ ;  /* 0x0000001f00007819 */ /* 0x000fc800000006ff */
[----:B------:R0:W1:Y:S01]  /*19f0*/  SYNCS.PHASECHK.TRANS64.TRYWAIT P1, [R3+URZ], R0 ;  /* 0x00000000030075a7 */ /* 0x000062000802017f */
[----:B------:R-:W-:Y:S05]  /*1a00*/  @!P0 BRA `(.L_x_22) ;  /* 0x0000000000048947 */ /* 0x000fea0003800000 */
[----:B------:R-:W-:Y:S01]  /*1a10*/  BPT.TRAP 0x1 ;  /* 0x000000040000795c */ /* 0x000fe20000300000 */
.L_x_22:
[----:B-1----:R-:W-:Y:S05]  /*1a20*/  @P1 BRA `(.L_x_23) ;  /* 0x0000000000081947 */ /* 0x002fea0003800000 */
[----:B------:R-:W1:Y:S02]  /*1a30*/  SYNCS.PHASECHK.TRANS64.TRYWAIT P1, [R3+URZ], R0 ;  /* 0x00000000030075a7 */ /* 0x000e64000802017f */
[----:B-1----:R-:W-:Y:S05]  /*1a40*/  @!P1 BRA `(.L_x_24) ;  /* 0x0000004400b89947 */ /* 0x002fea0003800000 */
.L_x_23:
[----:B------:R-:W-:Y:S05]  /*1a50*/  WARPSYNC.ALL ;  /* 0x0000000000007948 */ /* 0x000fea0003800000 */
[----:B------:R-:W-:Y:S01]  /*1a60*/  ULEA UR8, UR38, UR45, 0xa ;  /* 0x0000002d26087291 */ /* 0x000fe2000f8e503f */
[----:B------:R-:W-:Y:S01]  /*1a70*/  WARPGROUP.ARRIVE ;  /* 0x00000000000079c5 */ /* 0x000fe20000000000 */
[----:B------:R-:W-:Y:S01]  /*1a80*/  ULEA UR9, UR38, UR46, 0xa ;  /* 0x0000002e26097291 */ /* 0x000fe2000f8e503f */
[----:B01----:R-:W-:Y:S01]  /*1a90*/  IMAD.U32 R0, RZ, RZ, UR42 ;  /* 0x0000002aff007e24 */ /* 0x003fe2000f8e00ff */
[----:B------:R-:W-:Y:S01]  /*1aa0*/  UMOV UR5, 0x40000040 ;  /* 0x4000004000057882 */ /* 0x000fe20000000000 */
[----:B------:R-:W-:-:S02]  /*1ab0*/  UMOV UR7, 0x40000040 ;  /* 0x4000004000077882 */ /* 0x000fc40000000000 */
[----:B------:R-:W-:Y:S01]  /*1ac0*/  UMOV UR4, UR8 ;  /* 0x0000000800047c82 */ /* 0x000fe20008000000 */
[----:B------:R-:W-:Y:S01]  /*1ad0*/  ISETP.GE.AND P1, PT, R0, 0x1, PT ;  /* 0x000000010000780c */ /* 0x000fe20003f26270 */
[----:B------:R-:W-:Y:S02]  /*1ae0*/  UMOV UR6, UR9 ;  /* 0x0000000900067c82 */ /* 0x000fe40008000000 */
[----:B------:R-:W-:Y:S01]  /*1af0*/  HGMMA.64x64x8.F32.TF32 R24, gdesc[UR4], RZ, !UPT, gsb0 ;  /* 0x04e00000041879f0 */ /* 0x000fe2000c0028ff */
[----:B------:R-:W-:Y:S02]  /*1b00*/  UIADD3 UR4, UR8, 0x2, URZ ;  /* 0x0000000208047890 */ /* 0x000fe4000fffe03f */
[----:B------:R-:W-:Y:S01]  /*1b10*/  UIADD3 UR6, UR9, 0x2, URZ ;  /* 0x0000000209067890 */ /* 0x000fe2000fffe03f */
[----:B------:R-:W-:Y:S01]  /*1b20*/  UMOV UR5, 0x40000040 ;  /* 0x4000004000057882 */ /* 0x000fe20000000000 */
[----:B------:R-:W-:Y:S01]  /*1b30*/  UMOV UR7, 0x40000040 ;  /* 0x4000004000077882 */ /* 0x000fe20000000000 */
[----:B------:R-:W-:-:S02]  /*1b40*/  WARPGROUP.DEPBAR.LE gsb0, 0x0 ;  /* 0x00008000000079c5 */ /* 0x000fc40000010000 */
[----:B------:R-:W-:-:S06]  /*1b50*/  WARPGROUP.ARRIVE ;  /* 0x00000000000079c5 */ /* 0x000fcc0000000000 */
[----:B------:R-:W-:Y:S01]  /*1b60*/  HGMMA.64x64x8.F32.TF32 R24, gdesc[UR4], R24, gsb0 ;  /* 0x04e00000041879f0 */ /* 0x000fe20008002818 */
[----:B------:R-:W-:Y:S02]  /*1b70*/  UIADD3 UR4, UR8, 0x4, URZ ;  /* 0x0000000408047890 */ /* 0x000fe4000fffe03f */
[----:B------:R-:W-:Y:S01]  /*1b80*/  UIADD3 UR6, UR9, 0x4, URZ ;  /* 0x0000000409067890 */ /* 0x000fe2000fffe03f */
[----:B------:R-:W-:Y:S01]  /*1b90*/  UMOV UR5, 0x40000040 ;  /* 0x4000004000057882 */ /* 0x000fe20000000000 */
[----:B------:R-:W-:Y:S01]  /*1ba0*/  UMOV UR7, 0x40000040 ;  /* 0x4000004000077882 */ /* 0x000fe20000000000 */
[----:B------:R-:W-:Y:S02]  /*1bb0*/  WARPGROUP.DEPBAR.LE gsb0, 0x0 ;  /* 0x00008000000079c5 */ /* 0x000fe40000010000 */
        /* <DEDUP_REMOVED lines=36> */
[----:B------:R-:W-:Y:S03]  /*1e00*/  HGMMA.64x64x8.F32.TF32 R24, gdesc[UR4], R24, gsb0 ;  /* 0x04e00000041879f0 */ /* 0x000fe60008002818 */
[----:B------:R-:W-:Y:S02]  /*1e10*/  WARPGROUP.DEPBAR.LE gsb0, 0x0 ;  /* 0x00008000000079c5 */ /* 0x000fe40000010000 */
[----:B------:R-:W-:Y:S05]  /*1e20*/  @!P1 BRA `(.L_x_25) ;  /* 0x0000000400849947 */ /* 0x000fea0003800000 */
[----:B------:R-:W-:Y:S01]  /*1e30*/  UIADD3 UR8, UR38, 0x1, URZ ;  /* 0x0000000126087890 */ /* 0x000fe2000fffe03f */
[----:B------:R-:W-:Y:S02]  /*1e40*/  IMAD.U32 R0, RZ, RZ, UR42 ;  /* 0x0000002aff007e24 */ /* 0x000fe4000f8e00ff */
[----:B------:R-:W-:Y:S01]  /*1e50*/  IMAD.U32 R3, RZ, RZ, UR38 ;  /* 0x00000026ff037e24 */ /* 0x000fe2000f8e00ff */
[----:B------:R-:W-:-:S04]  /*1e60*/  UISETP.NE.AND UP0, UPT, UR8, 0x5, UPT ;  /* 0x000000050800788c */ /* 0x000fc8000bf05270 */
[----:B------:R-:W-:Y:S02]  /*1e70*/  USEL UR4, URZ, 0x1, UP0 ;  /* 0x000000013f047887 */ /* 0x000fe40008000000 */
[----:B------:R-:W-:Y:S02]  /*1e80*/  USEL UR8, UR8, URZ, UP0 ;  /* 0x0000003f08087287 */ /* 0x000fe40008000000 */
[----:B------:R-:W-:-:S06]  /*1e90*/  ULOP3.LUT UR4, UR39, UR4, URZ, 0x3c, !UPT ;  /* 0x0000000427047292 */ /* 0x000fcc000f8e3c3f */
[----:B------:R-:W-:-:S07]  /*1ea0*/  IMAD.U32 R6, RZ, RZ, UR4 ;  /* 0x00000004ff067e24 */ /* 0x000fce000f8e00ff */
.L_x_32:
[----:B------:R-:W-:Y:S05]  /*1eb0*/  @!P0 BRA `(.L_x_26) ;  /* 0x0000000000048947 */ /* 0x000fea0003800000 */
[----:B------:R-:W-:Y:S01]  /*1ec0*/  BPT.TRAP 0x1 ;  /* 0x000000040000795c */ /* 0x000fe20000300000 */
.L_x_26:
[----:B------:R-:W-:Y:S01]  /*1ed0*/  ULEA UR4, UR8, UR41, 0x3 ;  /* 0x0000002908047291 */ /* 0x000fe2000f8e183f */
[----:B------:R-:W-:-:S08]  /*1ee0*/  SHF.L.U32 R4, R6, 0x1f, RZ ;  /* 0x0000001f06047819 */ /* 0x000fd000000006ff */
[----:B------:R0:W1:Y:S01]  /*1ef0*/  SYNCS.PHASECHK.TRANS64.TRYWAIT P1, [UR4], R4 ;  /* 0x00000004ff0075a7 */ /* 0x0000620008020144 */
[----:B------:R-:W-:Y:S05]  /*1f00*/  @!P0 BRA `(.L_x_27) ;  /* 0x0000000000048947 */ /* 0x000fea0003800000 */
[----:B------:R-:W-:Y:S01]  /*1f10*/  BPT.TRAP 0x1 ;  /* 0x000000040000795c */ /* 0x000fe20000300000 */
.L_x_27:
[----:B-1----:R-:W-:Y:S05]  /*1f20*/  @P1 BRA `(.L_x_28) ;  /* 0x0000000000081947 */ /* 0x002fea0003800000 */
[----:B------:R-:W1:Y:S02]  /*1f30*/  SYNCS.PHASECHK.TRANS64.TRYWAIT P1, [UR4], R4 ;  /* 0x00000004ff0075a7 */ /* 0x000e640008020144 */
[----:B-1----:R-:W-:Y:S05]  /*1f40*/  @!P1 BRA `(.L_x_29) ;  /* 0x00000040008c9947 */ /* 0x002fea0003800000 */
.L_x_28:
[----:B------:R-:W-:Y:S01]  /*1f50*/  ULEA UR9, UR8, UR45, 0xa ;  /* 0x0000002d08097291 */ /* 0x000fe2000f8e503f */
[----:B------:R-:W-:Y:S01]  /*1f60*/  WARPGROUP.ARRIVE ;  /* 0x00000000000079c5 */ /* 0x000fe20000000000 */
[----:B------:R-:W-:Y:S01]  /*1f70*/  ULEA UR10, UR8, UR46, 0xa ;  /* 0x0000002e080a7291 */ /* 0x000fe2000f8e503f */
[----:B------:R-:W-:Y:S01]  /*1f80*/  UMOV UR5, 0x40000040 ;  /* 0x4000004000057882 */ /* 0x000fe20000000000 */
[----:B------:R-:W-:-:S03]  /*1f90*/  UMOV UR7, 0x40000040 ;  /* 0x4000004000077882 */ /* 0x000fc60000000000 */
[----:B------:R-:W-:Y:S02]  /*1fa0*/  UMOV UR4, UR9 ;  /* 0x0000000900047c82 */ /* 0x000fe40008000000 */
[----:B------:R-:W-:Y:S02]  /*1fb0*/  UMOV UR6, UR10 ;  /* 0x0000000a00067c82 */ /* 0x000fe40008000000 */
[----:B------:R-:W-:Y:S01]  /*1fc0*/  HGMMA.64x64x8.F32.TF32 R24, gdesc[UR4], R24, gsb0 ;  /* 0x04e00000041879f0 */ /* 0x000fe20008002818 */
        /* <DEDUP_REMOVED lines=51> */
[----:B------:R-:W-:Y:S01]  /*2300*/  BPT.TRAP 0x1 ;  /* 0x000000040000795c */ /* 0x000fe20000300000 */
.L_x_30:
[----:B------:R-:W-:-:S13]  /*2310*/  ISETP.NE.AND P1, PT, R57, RZ, PT ;  /* 0x000000ff3900720c */ /* 0x000fda0003f25270 */
[----:B01----:R-:W-:-:S05]  /*2320*/  @P1 LEA R4, R3, UR41, 0x3 ;  /* 0x0000002903041c11 */ /* 0x003fca000f8e18ff */
[----:B------:R-:W-:-:S05]  /*2330*/  @P1 VIADD R5, R4, 0x28 ;  /* 0x0000002804051836 */ /* 0x000fca0000000000 */
[----:B------:R-:W-:-:S04]  /*2340*/  @P1 PRMT R5, R56, 0x654, R5 ;  /* 0x0000065438051816 */ /* 0x000fc80000000005 */
[----:B------:R0:W-:Y:S01]  /*2350*/  @P1 SYNCS.ARRIVE.TRANS64.RED.A1T0 RZ, [R5+URZ], RZ ;  /* 0x000000ff05ff19a7 */ /* 0x0001e2000810043f */
[----:B------:R-:W-:-:S13]  /*2360*/  ISETP.GT.U32.AND P1, PT, R23, 0x1, PT ;  /* 0x000000011700780c */ /* 0x000fda0003f24070 */
[----:B0-----:R-:W-:Y:S05]  /*2370*/  @P1 BRA `(.L_x_31) ;  /* 0x0000000000041947 */ /* 0x001fea0003800000 */
[----:B------:R-:W-:Y:S01]  /*2380*/  BPT.TRAP 0x1 ;  /* 0x000000040000795c */ /* 0x000fe20000300000 */
.L_x_31:
[----:B------:R-:W-:Y:S01]  /*2390*/  UIADD3 UR8, UR8, 0x1, URZ ;  /* 0x0000000108087890 */ /* 0x000fe2000fffe03f */
[C---:B------:R-:W-:Y:S01]  /*23a0*/  ISETP.GT.AND P2, PT, R0.reuse, 0x1, PT ;  /* 0x000000010000780c */ /* 0x040fe20003f44270 */
[----:B------:R-:W-:Y:S02]  /*23b0*/  VIADD R3, R3, 0x1 ;  /* 0x0000000103037836 */ /* 0x000fe40000000000 */
[----:B------:R-:W-:Y:S01]  /*23c0*/  UISETP.NE.AND UP0, UPT, UR8, 0x5, UPT ;  /* 0x000000050800788c */ /* 0x000fe2000bf05270 */
[----:B------:R-:W-:Y:S02]  /*23d0*/  VIADD R0, R0, 0xffffffff ;  /* 0xffffffff00007836 */ /* 0x000fe40000000000 */
[C---:B------:R-:W-:Y:S01]  /*23e0*/  ISETP.NE.AND P1, PT, R3.reuse, 0x5, PT ;  /* 0x000000050300780c */ /* 0x040fe20003f25270 */
[----:B------:R-:W-:Y:S02]  /*23f0*/  USEL UR4, URZ, 0x1, UP0 ;  /* 0x000000013f047887 */ /* 0x000fe40008000000 */
[----:B------:R-:W-:Y:S01]  /*2400*/  USEL UR8, UR8, URZ, UP0 ;  /* 0x0000003f08087287 */ /* 0x000fe20008000000 */
[----:B------:R-:W-:-:S03]  /*2410*/  SEL R3, R3, RZ, P1 ;  /* 0x000000ff03037207 */ /* 0x000fc60000800000 */
[----:B------:R-:W-:Y:S01]  /*2420*/  LOP3.LUT R6, R6, UR4, RZ, 0x3c, !PT ;  /* 0x0000000406067c12 */ /* 0x000fe2000f8e3cff */
[----:B------:R-:W-:Y:S07]  /*2430*/  @P2 BRA `(.L_x_32) ;  /* 0xfffffff8009c2947 */ /* 0x000fee000383ffff */
.L_x_25:
[----:B------:R-:W0:Y:S01]  /*2440*/  LDC R0, c[0x0][0x28c] ;  /* 0x0000a300ff007b82 */ /* 0x000e220000000800 */
[----:B------:R-:W-:-:S04]  /*2450*/  IMAD.U32 R3, RZ, RZ, UR49 ;  /* 0x00000031ff037e24 */ /* 0x000fc8000f8e00ff */
[----:B------:R1:W-:Y:S01]  /*2460*/  SYNCS.ARRIVE.TRANS64.A1T0 RZ, [R3+UR48], RZ ;  /* 0x000000ff03ff79a7 */ /* 0x0003e20008100030 */
[----:B0-----:R-:W-:-:S13]  /*2470*/  ISETP.GE.AND P1, PT, R0, 0x1, PT ;  /* 0x000000010000780c */ /* 0x001fda0003f26270 */
[----:B-1----:R-:W-:Y:S05]  /*2480*/  @!P1 BRA `(.L_x_33) ;  /* 0x0000000000449947 */ /* 0x002fea0003800000 */
[----:B------:R-:W-:Y:S05]  /*2490*/  @!P0 BRA `(.L_x_34) ;  /* 0x0000000000048947 */ /* 0x000fea0003800000 */
[----:B------:R-:W-:Y:S01]  /*24a0*/  BPT.TRAP 0x1 ;  /* 0x000000040000795c */ /* 0x000fe20000300000 */
.L_x_34:
[----:B------:R-:W-:-:S13]  /*24b0*/  ISETP.NE.AND P0, PT, R57, RZ, PT ;  /* 0x000000ff3900720c */ /* 0x000fda0003f05270 */
[----:B------:R-:W-:-:S05]  /*24c0*/  VOTEU.ANY UP0, P0 ;  /* 0x00000000003f7886 */ /* 0x000fca0000000100 */
[----:B------:R-:W-:-:S06]  /*24d0*/  @UP0 UIADD3 UR4, UR38, UR42, URZ ;  /* 0x0000002a26040290 */ /* 0x000fcc000fffe03f */
[----:B------:R-:W-:Y:S02]  /*24e0*/  IMAD.U32 R4, RZ, RZ, UR4 ;  /* 0x00000004ff047e24 */ /* 0x000fe4000f8e00ff */
[----:B------:R-:W-:Y:S02]  /*24f0*/  IMAD.U32 R3, RZ, RZ, UR4 ;  /* 0x00000004ff037e24 */ /* 0x000fe4000f8e00ff */
[----:B------:R-:W-:-:S05]  /*2500*/  @P0 IMAD.WIDE.U32 R4, R4, -0x33333333, RZ ;  /* 0xcccccccd04040825 */ /* 0x000fca00078e00ff */
[----:B------:R-:W-:-:S05]  /*2510*/  @P0 SHF.R.U32.HI R0, RZ, 0x2, R5 ;  /* 0x00000002ff000819 */ /* 0x000fca0000011605 */
[----:B------:R-:W-:-:S05]  /*2520*/  @P0 IMAD R0, R0, -0x5, R3 ;  /* 0xfffffffb00000824 */ /* 0x000fca00078e0203 */
[----:B------:R-:W-:-:S05]  /*2530*/  @P0 LEA R0, R0, UR41, 0x3 ;  /* 0x0000002900000c11 */ /* 0x000fca000f8e18ff */
[----:B------:R-:W-:-:S05]  /*2540*/  @P0 VIADD R3, R0, 0x28 ;  /* 0x0000002800030836 */ /* 0x000fca0000000000 */
[----:B------:R-:W-:-:S04]  /*2550*/  @P0 PRMT R3, R56, 0x654, R3 ;  /* 0x0000065438030816 */ /* 0x000fc80000000003 */
[----:B------:R0:W-:Y:S01]  /*2560*/  @P0 SYNCS.ARRIVE.TRANS64.RED.A1T0 RZ, [R3+URZ], RZ ;  /* 0x000000ff03ff09a7 */ /* 0x0001e2000810043f */
[----:B------:R-:W-:-:S13]  /*2570*/  ISETP.GT.U32.AND P0, PT, R23, 0x1, PT ;  /* 0x000000011700780c */ /* 0x000fda0003f04070 */
[----:B0-----:R-:W-:Y:S05]  /*2580*/  @P0 BRA `(.L_x_33) ;  /* 0x0000000000040947 */ /* 0x001fea0003800000 */
[----:B------:R-:W-:Y:S01]  /*2590*/  BPT.TRAP 0x1 ;  /* 0x000000040000795c */ /* 0x000fe20000300000 */
.L_x_33:
[----:B------:R-:W-:Y:S01]  /*25a0*/  SHF.L.U32 R0, R75, 0x1f, RZ ;  /* 0x0000001f4b007819 */ /* 0x000fe200000006ff */
[----:B------:R-:W-:Y:S01]  /*25b0*/  UIADD3 UR38, UR38, UR47, URZ ;  /* 0x0000002f26267290 */ /* 0x000fe2000fffe03f */
[----:B------:R-:W-:Y:S01]  /*25c0*/  SHF.R.S32.HI R9, RZ, 0x1f, R19 ;  /* 0x0000001fff097819 */ /* 0x000fe20000011413 */
[----:B------:R-:W-:Y:S01]  /*25d0*/  UISETP.GE.U32.AND UP1, UPT, UR47, 0x5, UPT ;  /* 0x000000052f00788c */ /* 0x000fe2000bf26070 */
[----:B------:R-:W0:Y:S01]  /*25e0*/  SYNCS.PHASECHK.TRANS64.TRYWAIT P0, [UR43+0x8], R0 ;  /* 0x00000800ff0075a7 */ /* 0x000e22000800016b */
[----:B------:R-:W-:-:S04]  /*25f0*/  UISETP.GT.U32.AND UP0, UPT, UR38, 0x4, UPT ;  /* 0x000000042600788c */ /* 0x000fc8000bf04070 */
[----:B------:R-:W-:-:S04]  /*2600*/  UISETP.LT.U32.AND UP0, UPT, UR47, 0x5, UP0 ;  /* 0x000000052f00788c */ /* 0x000fc80008701070 */
[----:B------:R-:W-:Y:S02]  /*2610*/  USEL UR6, URZ, 0x1, !UP0 ;  /* 0x000000013f067887 */ /* 0x000fe4000c000000 */
[----:B------:R-:W-:Y:S02]  /*2620*/  @UP1 UIMAD.WIDE.U32 UR4, UR38, -0x33333333, URZ ;  /* 0xcccccccd260418a5 */ /* 0x000fe4000f8e003f */
[----:B------:R-:W-:Y:S02]  /*2630*/  ULOP3.LUT UR39, UR39, UR6, URZ, 0x3c, !UPT ;  /* 0x0000000627277292 */ /* 0x000fe4000f8e3c3f */
[----:B------:R-:W-:-:S04]  /*2640*/  @UP1 USHF.R.U32.HI UR4, URZ, 0x2, UR5 ;  /* 0x000000023f041899 */ /* 0x000fc80008011605 */
[----:B------:R-:W-:Y:S01]  /*2650*/  @UP1 ULOP3.LUT UR39, UR39, 0x1, UR4, 0x78, !UPT ;  /* 0x0000000127271892 */ /* 0x000fe2000f8e7804 */
[----:B0-----:R-:W-:Y:S11]  /*2660*/  @!P0 BRA `(.L_x_35) ;  /* 0x0000003800dc8947 */ /* 0x001ff60003800000 */
.L_x_126:
[----:B------:R-:W-:Y:S01]  /*2670*/  ULDC.64 UR4, c[0x0][0x5d0] ;  /* 0x0001740000047ab9 */ /* 0x000fe20000000a00 */
[----:B------:R-:W-:Y:S01]  /*2680*/  ULDC UR6, c[0x0][0x284] ;  /* 0x0000a10000067ab9 */ /* 0x000fe20000000800 */
[----:B0-----:R-:W-:Y:S02]  /*2690*/  IMAD R0, R9, UR4, RZ ;  /* 0x0000000409007c24 */ /* 0x001fe4000f8e02ff */
[----:B------:R-:W-:Y:S02]  /*26a0*/  IMAD.SHL.U32 R12, R18, 0x40, RZ ;  /* 0x00000040120c7824 */ /* 0x000fe400078e00ff */
[C---:B------:R-:W-:Y:S02]  /*26b0*/  IMAD R3, R19.reuse, UR5, R0 ;  /* 0x0000000513037c24 */ /* 0x040fe4000f8e0200 */
[----:B------:R-:W-:Y:S01]  /*26c0*/  IMAD.SHL.U32 R0, R22, 0x40, RZ ;  /* 0x0000004016007824 */ /* 0x000fe200078e00ff */
[----:B------:R-:W-:Y:S01]  /*26d0*/  SHF.R.S32.HI R13, RZ, 0x1f, R12 ;  /* 0x0000001fff0d7819 */ /* 0x000fe2000001140c */
[----:B------:R-:W-:Y:S01]  /*26e0*/  IMAD.WIDE.U32 R4, R19, UR4, R62 ;  /* 0x0000000413047c25 */ /* 0x000fe2000f8e003e */
[----:B------:R-:W-:-:S02]  /*26f0*/  ULDC.64 UR4, c[0x0][0x5c8] ;  /* 0x0001720000047ab9 */ /* 0x000fc40000000a00 */
[----:B------:R-:W-:Y:S01]  /*2700*/  ISETP.GE.AND P0, PT, R0, UR6, PT ;  /* 0x0000000600007c0c */ /* 0x000fe2000bf06270 */
[----:B------:R-:W-:Y:S01]  /*2710*/  ULDC UR6, c[0x0][0x288] ;  /* 0x0000a20000067ab9 */ /* 0x000fe20000000800 */
[----:B------:R-:W-:Y:S01]  /*2720*/  IADD3 R4, P1, R12, R4, RZ ;  /* 0x000000040c047210 */ /* 0x000fe20007f3e0ff */
[----:B------:R-:W-:Y:S01]  /*2730*/  IMAD.WIDE R20, R22, 0x40, R60 ;  /* 0x0000004016147825 */ /* 0x000fe200078e023c */
[----:B------:R-:W-:Y:S02]  /*2740*/  ISETP.GE.OR P0, PT, R12, UR6, P0 ;  /* 0x000000060c007c0c */ /* 0x000fe40008706670 */
[----:B------:R-:W-:Y:S01]  /*2750*/  IADD3.X R5, R13, R5, R3, P1, !PT ;  /* 0x000000050d057210 */ /* 0x000fe20000ffe403 */
[----:B------:R-:W-:-:S04]  /*2760*/  IMAD R7, R21, UR4, RZ ;  /* 0x0000000415077c24 */ /* 0x000fc8000f8e02ff */
[C---:B------:R-:W-:Y:S02]  /*2770*/  IMAD R7, R20.reuse, UR5, R7 ;  /* 0x0000000514077c24 */ /* 0x040fe4000f8e0207 */
[----:B------:R-:W-:-:S04]  /*2780*/  IMAD.WIDE.U32 R72, R20, UR4, R4 ;  /* 0x0000000414487c25 */ /* 0x000fc8000f8e0004 */
[----:B------:R-:W-:Y:S05]  /*2790*/  @P0 BRA `(.L_x_36) ;  /* 0x0000002000540947 */ /* 0x000fea0003800000 */
[----:B-----5:R-:W-:Y:S01]  /*27a0*/  FSETP.NEU.AND P1, PT, R59, RZ, PT ;  /* 0x000000ff3b00720b */ /* 0x020fe20003f2d000 */
[----:B------:R-:W-:Y:S01]  /*27b0*/  IMAD.IADD R22, R67, 0x1, -R12 ;  /* 0x0000000143167824 */ /* 0x000fe200078e0a0c */
[----:B------:R-:W-:Y:S01]  /*27c0*/  BSSY B0, `(.L_x_36) ;  /* 0x0000212000007945 */ /* 0x000fe20003800000 */
[----:B------:R-:W-:Y:S02]  /*27d0*/  IMAD.IADD R0, R71, 0x1, -R0 ;  /* 0x0000000147007824 */ /* 0x000fe400078e0a00 */
[----:B------:R-:W-:Y:S01]  /*27e0*/  IMAD.IADD R7, R73, 0x1, R7 ;  /* 0x0000000149077824 */ /* 0x000fe200078e0207 */
[----:B------:R-:W-:-:S04]  /*27f0*/  ISETP.GT.AND P0, PT, R22, RZ, PT ;  /* 0x000000ff1600720c */ /* 0x000fc80003f04270 */
[----:B------:R-:W-:-:S03]  /*2800*/  ISETP.GT.AND P2, PT, R0, RZ, P0 ;  /* 0x000000ff0000720c */ /* 0x000fc60000744270 */
[----:B------:R-:W-:Y:S10]  /*2810*/  @!P1 BRA `(.L_x_37) ;  /* 0x0000001400d89947 */ /* 0x000ff40003800000 */
[----:B------:R-:W0:Y:S01]  /*2820*/  LDC.64 R76, c[0x0][0x5b8] ;  /* 0x00016e00ff4c7b82 */ /* 0x000e220000000a00 */
[----:B------:R-:W-:-:S07]  /*2830*/  ULDC.64 UR4, c[0x0][0x5c0] ;  /* 0x0001700000047ab9 */ /* 0x000fce0000000a00 */
[----:B------:R-:W1:Y:S08]  /*2840*/  LDC.64 R78, c[0x0][0x5b0] ;  /* 0x00016c00ff4e7b82 */ /* 0x000e700000000a00 */
[----:B------:R-:W2:Y:S01]  /*2850*/  LDC.64 R80, c[0x0][0x5a8] ;  /* 0x00016a00ff507b82 */ /* 0x000ea20000000a00 */
[-C--:B0-----:R-:W-:Y:S02]  /*2860*/  IMAD R6, R9, R76.reuse, RZ ;  /* 0x0000004c09067224 */ /* 0x081fe400078e02ff */
[----:B------:R-:W-:-:S04]  /*2870*/  IMAD.WIDE.U32 R4, R19, R76, R62 ;  /* 0x0000004c13047225 */ /* 0x000fc800078e003e */
[----:B------:R-:W-:Y:S01]  /*2880*/  IMAD R73, R19, R77, R6 ;  /* 0x0000004d13497224 */ /* 0x000fe200078e0206 */
[----:B------:R-:W-:Y:S01]  /*2890*/  IADD3 R8, P1, R12, R4, RZ ;  /* 0x000000040c087210 */ /* 0x000fe20007f3e0ff */
[----:B-1----:R-:W-:-:S03]  /*28a0*/  IMAD R3, R21, R78, RZ ;  /* 0x0000004e15037224 */ /* 0x002fc600078e02ff */
[----:B------:R-:W-:Y:S01]  /*28b0*/  IADD3.X R9, R13, R5, R73, P1, !PT ;  /* 0x000000050d097210 */ /* 0x000fe20000ffe449 */
[C---:B------:R-:W-:Y:S02]  /*28c0*/  IMAD R21, R20.reuse, R79, R3 ;  /* 0x0000004f14157224 */ /* 0x040fe400078e0203 */
[----:B------:R-:W-:-:S04]  /*28d0*/  IMAD.WIDE.U32 R4, R20, R78, R8 ;  /* 0x0000004e14047225 */ /* 0x000fc800078e0008 */
[----:B------:R-:W-:Y:S01]  /*28e0*/  IMAD.IADD R3, R5, 0x1, R21 ;  /* 0x0000000105037824 */ /* 0x000fe200078e0215 */
[----:B--2---:R-:W-:-:S04]  /*28f0*/  LEA R10, P1, R4, R80, 0x2 ;  /* 0x00000050040a7211 */ /* 0x004fc800078210ff */
[----:B------:R-:W-:-:S05]  /*2900*/  LEA.HI.X R11, R4, R81, R3, 0x2, P1 ;  /* 0x00000051040b7211 */ /* 0x000fca00008f1403 */
[----:B------:R0:W2:Y:S01]  /*2910*/  @P2 LDG.E.LTC128B R3, desc[UR36][R10.64] ;  /* 0x000000240a032981 */ /* 0x0000a2000c1e1920 */
[----:B------:R-:W-:Y:S01]  /*2920*/  IMAD.WIDE.U32 R4, R20, R78, R12 ;  /* 0x0000004e14047225 */ /* 0x000fe200078e000c */
[----:B------:R-:W-:Y:S01]  /*2930*/  LEA R6, P3, R72, UR4, 0x2 ;  /* 0x0000000448067c11 */ /* 0x000fe2000f8610ff */
[----:B------:R-:W-:Y:S01]  /*2940*/  BSSY B1, `(.L_x_38) ;  /* 0x0000014000017945 */ /* 0x000fe20003800000 */
[----:B------:R-:W-:Y:S02]  /*2950*/  IADD3 R14, P1, R62, R4, RZ ;  /* 0x000000043e0e7210 */ /* 0x000fe40007f3e0ff */
[----:B------:R-:W-:Y:S02]  /*2960*/  LEA.HI.X R7, R72, UR5, R7, 0x2, P3 ;  /* 0x0000000548077c11 */ /* 0x000fe400098f1407 */
[----:B------:R-:W-:Y:S01]  /*2970*/  IADD3.X R15, R63, R21, R5, P1, !PT ;  /* 0x000000153f0f7210 */ /* 0x000fe20000ffe405 */
[----:B0-----:R-:W-:Y:S01]  /*2980*/  IMAD.SHL.U32 R10, R78, 0x8, RZ ;  /* 0x000000084e0a7824 */ /* 0x001fe200078e00ff */
[----:B------:R-:W-:-:S02]  /*2990*/  ISETP.GT.AND P1, PT, R22, 0x1, PT ;  /* 0x000000011600780c */ /* 0x000fc40003f24270 */
[----:B------:R-:W-:Y:S01]  /*29a0*/  SHF.L.U64.HI R11, R78, 0x3, R79 ;  /* 0x000000034e0b7819 */ /* 0x000fe2000001024f */
[----:B------:R-:W-:Y:S01]  /*29b0*/  IMAD.WIDE.U32 R14, R19, R76, R14 ;  /* 0x0000004c130e7225 */ /* 0x000fe200078e000e */
[----:B------:R-:W-:-:S03]  /*29c0*/  ISETP.GT.AND P3, PT, R0, RZ, P1 ;  /* 0x000000ff0000720c */ /* 0x000fc60000f64270 */
[----:B------:R-:W-:Y:S01]  /*29d0*/  IMAD.WIDE.U32 R10, R20, R78, R10 ;  /* 0x0000004e140a7225 */ /* 0x000fe200078e000a */
[----:B--2---:R-:W-:-:S05]  /*29e0*/  LOP3.LUT R4, R3, 0xffffe000, RZ, 0xc0, !PT ;  /* 0xffffe00003047812 */ /* 0x004fca00078ec0ff */
[----:B------:R-:W-:Y:S01]  /*29f0*/  FMUL R5, R4, R59 ;  /* 0x0000003b04057220 */ /* 0x000fe20000400000 */
[----:B------:R-:W-:-:S03]  /*2a00*/  LEA R4, P4, R14, R80, 0x2 ;  /* 0x000000500e047211 */ /* 0x000fc600078810ff */
[----:B------:R-:W-:Y:S01]  /*2a10*/  FFMA R77, R24, R58, R5 ;  /* 0x0000003a184d7223 */ /* 0x000fe20000000005 */
[----:B------:R-:W-:-:S04]  /*2a20*/  IMAD.IADD R5, R73, 0x1, R15 ;  /* 0x0000000149057824 */ /* 0x000fc800078e020f */
[----:B------:R-:W-:Y:S02]  /*2a30*/  F2FP.TF32.F32.PACK_B R77, R77 ;  /* 0x0000004dff4d723e */ /* 0x000fe400024050ff */
[----:B------:R-:W-:-:S03]  /*2a40*/  LEA.HI.X R5, R14, R81, R5, 0x2, P4 ;  /* 0x000000510e057211 */ /* 0x000fc600020f1405 */
[----:B------:R0:W-:Y:S01]  /*2a50*/  @P2 STG.E desc[UR36][R6.64], R77 ;  /* 0x0000004d06002986 */ /* 0x0001e2000c101924 */
[----:B------:R-:W-:Y:S05]  /*2a60*/  @!P3 BRA `(.L_x_39) ;  /* 0x000000000004b947 */ /* 0x000fea0003800000 */
[----:B------:R1:W5:Y:S02]  /*2a70*/  LDG.E.LTC128B R3, desc[UR36][R4.64+0x4] ;  /* 0x0000042404037981 */ /* 0x000364000c1e1920 */
.L_x_39:
[----:B------:R-:W-:Y:S05]  /*2a80*/  BSYNC B1 ;  /* 0x0000000000017941 */ /* 0x000fea0003800000 */
.L_x_38:
[----:B-----5:R-:W-:Y:S01]  /*2a90*/  LOP3.LUT R14, R3, 0xffffe000, RZ, 0xc0, !PT ;  /* 0xffffe000030e7812 */ /* 0x020fe200078ec0ff */
[----:B------:R-:W-:Y:S01]  /*2aa0*/  IMAD.IADD R21, R21, 0x1, R11 ;  /* 0x0000000115157824 */ /* 0x000fe200078e020b */
[----:B------:R-:W-:Y:S01]  /*2ab0*/  IADD3 R8, P2, R8, R10, RZ ;  /* 0x0000000a08087210 */ /* 0x000fe20007f5e0ff */
[----:B------:R-:W-:Y:S01]  /*2ac0*/  IMAD.MOV.U32 R18, RZ, RZ, R3 ;  /* 0x000000ffff127224 */ /* 0x000fe200078e0003 */
[----:B------:R-:W-:Y:S01]  /*2ad0*/  ISETP.GT.AND P0, PT, R0, 0x8, P0 ;  /* 0x000000080000780c */ /* 0x000fe20000704270 */
[----:B------:R-:W-:Y:S02]  /*2ae0*/  FMUL R14, R14, R59 ;  /* 0x0000003b0e0e7220 */ /* 0x000fe40000400000 */
[----:B------:R-:W-:Y:S02]  /*2af0*/  IMAD.X R9, R21, 0x1, R9, P2 ;  /* 0x0000000115097824 */ /* 0x000fe400010e0609 */
[----:B------:R-:W-:Y:S01]  /*2b00*/  FFMA R25, R25, R58, R14 ;  /* 0x0000003a19197223 */ /* 0x000fe2000000000e */
[----:B------:R-:W-:-:S04]  /*2b10*/  LEA R14, P2, R8, R80, 0x2 ;  /* 0x00000050080e7211 */ /* 0x000fc800078410ff */
[----:B------:R-:W-:Y:S02]  /*2b20*/  F2FP.TF32.F32.PACK_B R25, R25 ;  /* 0x00000019ff19723e */ /* 0x000fe400024050ff */
[----:B------:R-:W-:-:S03]  /*2b30*/  LEA.HI.X R15, R8, R81, R9, 0x2, P2 ;  /* 0x00000051080f7211 */ /* 0x000fc600010f1409 */
[----:B------:R2:W-:Y:S04]  /*2b40*/  @P3 STG.E desc[UR36][R6.64+0x4], R25 ;  /* 0x0000041906003986 */ /* 0x0005e8000c101924 */
[----:B------:R-:W3:Y:S01]  /*2b50*/  @P0 LDG.E.LTC128B R18, desc[UR36][R14.64] ;  /* 0x000000240e120981 */ /* 0x000ee2000c1e1920 */
[----:B------:R-:W-:Y:S01]  /*2b60*/  IADD3 R12, P2, P3, R62, R10, R12 ;  /* 0x0000000a3e0c7210 */ /* 0x000fe20007b5e00c */
[----:B------:R-:W-:Y:S01]  /*2b70*/  BSSY B1, `(.L_x_40) ;  /* 0x0000011000017945 */ /* 0x000fe20003800000 */
[C---:B------:R-:W-:Y:S02]  /*2b80*/  SHF.L.U64.HI R9, R64.reuse, 0x2, R65 ;  /* 0x0000000240097819 */ /* 0x040fe40000010241 */
[----:B------:R-:W-:Y:S02]  /*2b90*/  IADD3.X R13, R63, R21, R13, P2, P3 ;  /* 0x000000153f0d7210 */ /* 0x000fe400017e640d */
[----:B------:R-:W-:-:S02]  /*2ba0*/  LEA R10, P2, R64, R6, 0x2 ;  /* 0x00000006400a7211 */ /* 0x000fc400078410ff */
[----:B------:R-:W-:Y:S01]  /*2bb0*/  ISETP.GT.AND P1, PT, R0, 0x8, P1 ;  /* 0x000000080000780c */ /* 0x000fe20000f24270 */
[----:B------:R-:W-:-:S04]  /*2bc0*/  IMAD.WIDE.U32 R12, R19, R76, R12 ;  /* 0x0000004c130c7225 */ /* 0x000fc800078e000c */
[----:B------:R-:W-:Y:S01]  /*2bd0*/  IMAD.X R11, R9, 0x1, R7, P2 ;  /* 0x00000001090b7824 */ /* 0x000fe200010e0607 */
[----:B---3--:R-:W-:-:S05]  /*2be0*/  LOP3.LUT R8, R18, 0xffffe000, RZ, 0xc0, !PT ;  /* 0xffffe00012087812 */ /* 0x008fca00078ec0ff */
        /* <DEDUP_REMOVED lines=9> */
.L_x_41:
[----:B------:R-:W-:Y:S05]  /*2c80*/  BSYNC B1 ;  /* 0x0000000000017941 */ /* 0x000fea0003800000 */
.L_x_40:
[----:B-----5:R-:W-:Y:S01]  /*2c90*/  LOP3.LUT R12, R18, 0xffffe000, RZ, 0xc0, !PT ;  /* 0xffffe000120c7812 */ /* 0x020fe200078ec0ff */
[----:B------:R-:W-:Y:S01]  /*2ca0*/  BSSY B1, `(.L_x_42) ;  /* 0x0000009000017945 */ /* 0x000fe20003800000 */
[----:B------:R-:W-:-:S03]  /*2cb0*/  ISETP.GT.AND P0, PT, R22, 0x8, PT ;  /* 0x000000081600780c */ /* 0x000fc60003f04270 */
[----:B------:R-:W-:Y:S01]  /*2cc0*/  FMUL R12, R12, R59 ;  /* 0x0000003b0c0c7220 */ /* 0x000fe20000400000 */
[----:B------:R-:W-:-:S03]  /*2cd0*/  ISETP.GT.AND P2, PT, R0, RZ, P0 ;  /* 0x000000ff0000720c */ /* 0x000fc60000744270 */
[----:B------:R-:W-:-:S05]  /*2ce0*/  FFMA R27, R27, R58, R12 ;  /* 0x0000003a1b1b7223 */ /* 0x000fca000000000c */
[----:B------:R-:W-:-:S05]  /*2cf0*/  F2FP.TF32.F32.PACK_B R27, R27 ;  /* 0x0000001bff1b723e */ /* 0x000fca00024050ff */
[----:B------:R4:W-:Y:S01]  /*2d00*/  @P1 STG.E desc[UR36][R10.64+0x4], R27 ;  /* 0x0000041b0a001986 */ /* 0x0009e2000c101924 */
[----:B------:R-:W-:Y:S05]  /*2d10*/  @!P2 BRA `(.L_x_43) ;  /* 0x000000000004a947 */ /* 0x000fea0003800000 */
[----:B------:R0:W5:Y:S02]  /*2d20*/  LDG.E.LTC128B R18, desc[UR36][R4.64+0x20] ;  /* 0x0000202404127981 */ /* 0x000164000c1e1920 */
.L_x_43:
[----:B------:R-:W-:Y:S05]  /*2d30*/  BSYNC B1 ;  /* 0x0000000000017941 */ /* 0x000fea0003800000 */
.L_x_42:
        /* <DEDUP_REMOVED lines=10> */
.L_x_45:
[----:B------:R-:W-:Y:S05]  /*2de0*/  BSYNC B1 ;  /* 0x0000000000017941 */ /* 0x000fea0003800000 */
.L_x_44:
[----:B-----5:R-:W-:Y:S01]  /*2df0*/  LOP3.LUT R12, R18, 0xffffe000, RZ, 0xc0, !PT ;  /* 0xffffe000120c7812 */ /* 0x020fe200078ec0ff */
[----:B------:R-:W-:Y:S01]  /*2e00*/  BSSY B1, `(.L_x_46) ;  /* 0x0000008000017945 */ /* 0x000fe20003800000 */
[----:B------:R-:W-:-:S03]  /*2e10*/  ISETP.GT.AND P0, PT, R0, 0x8, P0 ;  /* 0x000000080000780c */ /* 0x000fc60000704270 */
[----:B------:R-:W-:-:S04]  /*2e20*/  FMUL R12, R12, R59 ;  /* 0x0000003b0c0c7220 */ /* 0x000fc80000400000 */
[----:B------:R-:W-:-:S05]  /*2e30*/  FFMA R29, R29, R58, R12 ;  /* 0x0000003a1d1d7223 */ /* 0x000fca000000000c */
[----:B------:R-:W-:-:S05]  /*2e40*/  F2FP.TF32.F32.PACK_B R29, R29 ;  /* 0x0000001dff1d723e */ /* 0x000fca00024050ff */
[----:B------:R0:W-:Y:S01]  /*2e50*/  @P3 STG.E desc[UR36][R6.64+0x24], R29 ;  /* 0x0000241d06003986 */ /* 0x0001e2000c101924 */
[----:B------:R-:W-:Y:S05]  /*2e60*/  @!P0 BRA `(.L_x_47) ;  /* 0x0000000000048947 */ /* 0x000fea0003800000 */
[----:B------:R0:W5:Y:S02]  /*2e70*/  LDG.E.LTC128B R18, desc[UR36][R8.64+0x20] ;  /* 0x0000202408127981 */ /* 0x000164000c1e1920 */
.L_x_47:
[----:B------:R-:W-:Y:S05]  /*2e80*/  BSYNC B1 ;  /* 0x0000000000017941 */ /* 0x000fea0003800000 */
.L_x_46:
[----:B-----5:R-:W-:Y:S01]  /*2e90*/  LOP3.LUT R12, R18, 0xffffe000, RZ, 0xc0, !PT ;  /* 0xffffe000120c7812 */ /* 0x020fe200078ec0ff */
[----:B------:R-:W-:Y:S01]  /*2ea0*/  BSSY B1, `(.L_x_48) ;  /* 0x0000008000017945 */ /* 0x000fe20003800000 */
[----:B------:R-:W-:-:S03]  /*2eb0*/  ISETP.GT.AND P1, PT, R0, 0x8, P1 ;  /* 0x000000080000780c */ /* 0x000fc60000f24270 */
[----:B0-----:R-:W-:-:S04]  /*2ec0*/  FMUL R3, R12, R59 ;  /* 0x0000003b0c037220 */ /* 0x001fc80000400000 */
[----:B------:R-:W-:-:S05]  /*2ed0*/  FFMA R3, R30, R58, R3 ;  /* 0x0000003a1e037223 */ /* 0x000fca0000000003 */
[----:B------:R-:W-:-:S05]  /*2ee0*/  F2FP.TF32.F32.PACK_B R3, R3 ;  /* 0x00000003ff03723e */ /* 0x000fca00024050ff */
[----:B------:R0:W-:Y:S01]  /*2ef0*/  @P0 STG.E desc[UR36][R10.64+0x20], R3 ;  /* 0x000020030a000986 */ /* 0x0001e2000c101924 */
[----:B------:R-:W-:Y:S05]  /*2f00*/  @!P1 BRA `(.L_x_49) ;  /* 0x0000000000049947 */ /* 0x000fea0003800000 */
[----:B------:R0:W5:Y:S02]  /*2f10*/  LDG.E.LTC128B R18, desc[UR36][R8.64+0x24] ;  /* 0x0000242408127981 */ /* 0x000164000c1e1920 */
.L_x_49:
[----:B------:R-:W-:Y:S05]  /*2f20*/  BSYNC B1 ;  /* 0x0000000000017941 */ /* 0x000fea0003800000 */
.L_x_48:
        /* <DEDUP_REMOVED lines=10> */
.L_x_51:
[----:B------:R-:W-:Y:S05]  /*2fd0*/  BSYNC B1 ;  /* 0x0000000000017941 */ /* 0x000fea0003800000 */
.L_x_50:
[----:B-----5:R-:W-:Y:S01]  /*2fe0*/  LOP3.LUT R12, R18, 0xffffe000, RZ, 0xc0, !PT ;  /* 0xffffe000120c7812 */ /* 0x020fe200078ec0ff */
[----:B------:R-:W-:Y:S01]  /*2ff0*/  BSSY B1, `(.L_x_52) ;  /* 0x0000009000017945 */ /* 0x000fe20003800000 */
[----:B------:R-:W-:-:S03]  /*3000*/  ISETP.GT.AND P1, PT, R22, 0x11, PT ;  /* 0x000000111600780c */ /* 0x000fc60003f24270 */
[----:B0-----:R-:W-:Y:S01]  /*3010*/  FMUL R3, R12, R59 ;  /* 0x0000003b0c037220 */ /* 0x001fe20000400000 */
[----:B------:R-:W-:-:S03]  /*3020*/  ISETP.GT.AND P3, PT, R0, RZ, P1 ;  /* 0x000000ff0000720c */ /* 0x000fc60000f64270 */
[----:B------:R-:W-:-:S05]  /*3030*/  FFMA R3, R32, R58, R3 ;  /* 0x0000003a20037223 */ /* 0x000fca0000000003 */
[----:B------:R-:W-:-:S05]  /*3040*/  F2FP.TF32.F32.PACK_B R3, R3 ;  /* 0x00000003ff03723e */ /* 0x000fca00024050ff */
[----:B------:R0:W-:Y:S01]  /*3050*/  @P2 STG.E desc[UR36][R6.64+0x40], R3 ;  /* 0x0000400306002986 */ /* 0x0001e2000c101924 */
[----:B------:R-:W-:Y:S05]  /*3060*/  @!P3 BRA `(.L_x_53) ;  /* 0x000000000004b947 */ /* 0x000fea0003800000 */
[----:B------:R0:W5:Y:S02]  /*3070*/  LDG.E.LTC128B R18, desc[UR36][R4.64+0x44] ;  /* 0x0000442404127981 */ /* 0x000164000c1e1920 */
.L_x_53:
[----:B------:R-:W-:Y:S05]  /*3080*/  BSYNC B1 ;  /* 0x0000000000017941 */ /* 0x000fea0003800000 */
.L_x_52:
        /* <DEDUP_REMOVED lines=9> */
.L_x_55:
[----:B------:R-:W-:Y:S05]  /*3120*/  BSYNC B1 ;  /* 0x0000000000017941 */ /* 0x000fea0003800000 */
.L_x_54:
        /* <DEDUP_REMOVED lines=9> */
.L_x_57:
[----:B------:R-:W-:Y:S05]  /*31c0*/  BSYNC B1 ;  /* 0x0000000000017941 */ /* 0x000fea0003800000 */
.L_x_56:
        /* <DEDUP_REMOVED lines=10> */
.L_x_59:
[----:B------:R-:W-:Y:S05]  /*3270*/  BSYNC B1 ;  /* 0x0000000000017941 */ /* 0x000fea0003800000 */
.L_x_58:
        /* <DEDUP_REMOVED lines=10> */
.L_x_61:
[----:B------:R-:W-:Y:S05]  /*3320*/  BSYNC B1 ;  /* 0x0000000000017941 */ /* 0x000fea0003800000 */
.L_x_60:
        /* <DEDUP_REMOVED lines=9> */
.L_x_63:
[----:B------:R-:W-:Y:S05]  /*33c0*/  BSYNC B1 ;  /* 0x0000000000017941 */ /* 0x000fea0003800000 */
.L_x_62:
        /* <DEDUP_REMOVED lines=9> */
.L_x_65:
[----:B------:R-:W-:Y:S05]  /*3460*/  BSYNC B1 ;  /* 0x0000000000017941 */ /* 0x000fea0003800000 */
.L_x_64:
        /* <DEDUP_REMOVED lines=10> */
.L_x_67:
[----:B------:R-:W-:Y:S05]  /*3510*/  BSYNC B1 ;  /* 0x0000000000017941 */ /* 0x000fea0003800000 */
.L_x_66:
        /* <DEDUP_REMOVED lines=10> */
.L_x_69:
[----:B------:R-:W-:Y:S05]  /*35c0*/  BSYNC B1 ;  /* 0x0000000000017941 */ /* 0x000fea0003800000 */
.L_x_68:
        /* <DEDUP_REMOVED lines=9> */
.L_x_71:
[----:B------:R-:W-:Y:S05]  /*3660*/  BSYNC B1 ;  /* 0x0000000000017941 */ /* 0x000fea0003800000 */
.L_x_70:
        /* <DEDUP_REMOVED lines=9> */
.L_x_73:
[----:B------:R-:W-:Y:S05]  /*3700*/  BSYNC B1 ;  /* 0x0000000000017941 */ /* 0x000fea0003800000 */
.L_x_72:
        /* <DEDUP_REMOVED lines=10> */
.L_x_75:
[----:B------:R-:W-:Y:S05]  /*37b0*/  BSYNC B1 ;  /* 0x0000000000017941 */ /* 0x000fea0003800000 */
.L_x_74:
        /* <DEDUP_REMOVED lines=10> */
.L_x_77:
[----:B------:R-:W-:Y:S05]  /*3860*/  BSYNC B1 ;  /* 0x0000000000017941 */ /* 0x000fea0003800000 */
.L_x_76:
        /* <DEDUP_REMOVED lines=9> */
.L_x_79:
[----:B------:R-:W-:Y:S05]  /*3900*/  BSYNC B1 ;  /* 0x0000000000017941 */ /* 0x000fea0003800000 */
.L_x_78:
        /* <DEDUP_REMOVED lines=9> */
.L_x_81:
[----:B------:R-:W-:Y:S05]  /*39a0*/  BSYNC B1 ;  /* 0x0000000000017941 */ /* 0x000fea0003800000 */
.L_x_80:
        /* <DEDUP_REMOVED lines=10> */
.L_x_83:
[----:B------:R-:W-:Y:S05]  /*3a50*/  BSYNC B1 ;  /* 0x0000000000017941 */ /* 0x000fea0003800000 */
.L_x_82:
        /* <DEDUP_REMOVED lines=10> */
.L_x_85:
[----:B------:R-:W-:Y:S05]  /*3b00*/  BSYNC B1 ;  /* 0x0000000000017941 */ /* 0x000fea0003800000 */
.L_x_84:
        /* <DEDUP_REMOVED lines=9> */
.L_x_87:
[----:B------:R-:W-:Y:S05]  /*3ba0*/  BSYNC B1 ;  /* 0x0000000000017941 */ /* 0x000fea0003800000 */
.L_x_86:
        /* <DEDUP_REMOVED lines=9> */
.L_x_89:
[----:B------:R-:W-:Y:S05]  /*3c40*/  BSYNC B1 ;  /* 0x0000000000017941 */ /* 0x000fea0003800000 */
.L_x_88:
        /* <DEDUP_REMOVED lines=10> */
.L_x_91:
[----:B------:R-:W-:Y:S05]  /*3cf0*/  BSYNC B1 ;  /* 0x0000000000017941 */ /* 0x000fea0003800000 */
.L_x_90:
        /* <DEDUP_REMOVED lines=10> */
.L_x_93:
[----:B------:R-:W-:Y:S05]  /*3da0*/  BSYNC B1 ;  /* 0x0000000000017941 */ /* 0x000fea0003800000 */
.L_x_92:
[----:B01---5:R-:W-:Y:S01]  /*3db0*/  LOP3.LUT R4, R18, 0xffffe000, RZ, 0xc0, !PT ;  /* 0xffffe00012047812 */ /* 0x023fe200078ec0ff */
        /* <DEDUP_REMOVED lines=8> */
.L_x_95:
[----:B------:R-:W-:Y:S05]  /*3e40*/  BSYNC B1 ;  /* 0x0000000000017941 */ /* 0x000fea0003800000 */
.L_x_94:
[----:B-----5:R-:W-:Y:S01]  /*3e50*/  LOP3.LUT R4, R18, 0xffffe000, RZ, 0xc0, !PT ;  /* 0xffffe00012047812 */ /* 0x020fe200078ec0ff */
[----:B------:R-:W-:Y:S01]  /*3e60*/  @P0 IMAD.MOV.U32 R5, RZ, RZ, R11 ;  /* 0x000000ffff050224 */ /* 0x000fe200078e000b */
[----:B------:R-:W-:Y:S01]  /*3e70*/  ISETP.GT.AND P1, PT, R0, 0x8, P1 ;  /* 0x000000080000780c */ /* 0x000fe20000f24270 */
[----:B------:R-:W-:Y:S02]  /*3e80*/  BSSY B1, `(.L_x_96) ;  /* 0x0000008000017945 */ /* 0x000fe40003800000 */
[----:B------:R-:W-:Y:S01]  /*3e90*/  FMUL R3, R4, R59 ;  /* 0x0000003b04037220 */ /* 0x000fe20000400000 */
[----:B------:R-:W-:-:S03]  /*3ea0*/  @P0 IMAD.MOV.U32 R4, RZ, RZ, R10 ;  /* 0x000000ffff040224 */ /* 0x000fc600078e000a */
[----:B------:R-:W-:-:S05]  /*3eb0*/  FFMA R3, R54, R58, R3 ;  /* 0x0000003a36037223 */ /* 0x000fca0000000003 */
[----:B------:R-:W-:-:S05]  /*3ec0*/  F2FP.TF32.F32.PACK_B R3, R3 ;  /* 0x00000003ff03723e */ /* 0x000fca00024050ff */
[----:B------:R0:W-:Y:S01]  /*3ed0*/  @P0 STG.E desc[UR36][R4.64+0xe0], R3 ;  /* 0x0000e00304000986 */ /* 0x0001e2000c101924 */
[----:B------:R-:W-:Y:S05]  /*3ee0*/  @!P1 BRA `(.L_x_97) ;  /* 0x0000000000049947 */ /* 0x000fea0003800000 */
[----:B------:R0:W5:Y:S02]  /*3ef0*/  LDG.E.LTC128B R18, desc[UR36][R8.64+0xe4] ;  /* 0x0000e42408127981 */ /* 0x000164000c1e1920 */
.L_x_97:
[----:B------:R-:W-:Y:S05]  /*3f00*/  BSYNC B1 ;  /* 0x0000000000017941 */ /* 0x000fea0003800000 */
.L_x_96:
[----:B------:R-:W-:Y:S05]  /*3f10*/  @!P1 BRA `(.L_x_98) ;  /* 0x0000000800709947 */ /* 0x000fea0003800000 */
[----:B-----5:R-:W-:-:S05]  /*3f20*/  LOP3.LUT R18, R18, 0xffffe000, RZ, 0xc0, !PT ;  /* 0xffffe00012127812 */ /* 0x020fca00078ec0ff */
[----:B------:R-:W-:-:S04]  /*3f30*/  FMUL R18, R18, R59 ;  /* 0x0000003b12127220 */ /* 0x000fc80000400000 */
[----:B------:R-:W-:-:S05]  /*3f40*/  FFMA R55, R55, R58, R18 ;  /* 0x0000003a37377223 */ /* 0x000fca0000000012 */
[----:B------:R-:W-:-:S05]  /*3f50*/  F2FP.TF32.F32.PACK_B R55, R55 ;  /* 0x00000037ff37723e */ /* 0x000fca00024050ff */
[----:B------:R0:W-:Y:S01]  /*3f60*/  STG.E desc[UR36][R10.64+0xe4], R55 ;  /* 0x0000e4370a007986 */ /* 0x0001e2000c101924 */
[----:B------:R-:W-:Y:S05]  /*3f70*/  BRA `(.L_x_98) ;  /* 0x0000000800587947 */ /* 0x000fea0003800000 */
.L_x_37:
[----:B------:R-:W-:Y:S01]  /*3f80*/  ISETP.GT.AND P4, PT, R22, 0x1, PT ;  /* 0x000000011600780c */ /* 0x000fe20003f84270 */
[----:B------:R-:W-:Y:S01]  /*3f90*/  ULDC.64 UR4, c[0x0][0x5c0] ;  /* 0x0001700000047ab9 */ /* 0x000fe20000000a00 */
[-C--:B------:R-:W-:Y:S01]  /*3fa0*/  FMUL R3, R24, R58.reuse ;  /* 0x0000003a18037220 */ /* 0x080fe20000400000 */
[----:B------:R-:W-:Y:S01]  /*3fb0*/  LEA R4, P3, R72, UR4, 0x2 ;  /* 0x0000000448047c11 */ /* 0x000fe2000f8610ff */
[-C--:B------:R-:W-:Y:S01]  /*3fc0*/  FMUL R25, R25, R58.reuse ;  /* 0x0000003a19197220 */ /* 0x080fe20000400000 */
[----:B------:R-:W-:Y:S01]  /*3fd0*/  ISETP.GT.AND P1, PT, R0, RZ, P4 ;  /* 0x000000ff0000720c */ /* 0x000fe20002724270 */
[-C--:B------:R-:W-:Y:S01]  /*3fe0*/  FMUL R9, R26, R58.reuse ;  /* 0x0000003a1a097220 */ /* 0x080fe20000400000 */
[----:B------:R-:W-:Y:S01]  /*3ff0*/  LEA.HI.X R5, R72, UR5, R7, 0x2, P3 ;  /* 0x0000000548057c11 */ /* 0x000fe200098f1407 */
[-C--:B------:R-:W-:Y:S01]  /*4000*/  FMUL R27, R27, R58.reuse ;  /* 0x0000003a1b1b7220 */ /* 0x080fe20000400000 */
[----:B------:R-:W-:Y:S01]  /*4010*/  F2FP.TF32.F32.PACK_B R3, R3 ;  /* 0x00000003ff03723e */ /* 0x000fe200024050ff */
[-C--:B------:R-:W-:Y:S01]  /*4020*/  FMUL R29, R29, R58.reuse ;  /* 0x0000003a1d1d7220 */ /* 0x080fe20000400000 */
[----:B------:R-:W-:Y:S01]  /*4030*/  F2FP.TF32.F32.PACK_B R25, R25 ;  /* 0x00000019ff19723e */ /* 0x000fe200024050ff */
[----:B------:R-:W-:Y:S01]  /*4040*/  FMUL R31, R31, R58 ;  /* 0x0000003a1f1f7220 */ /* 0x000fe20000400000 */
[C---:B------:R-:W-:Y:S01]  /*4050*/  SHF.L.U64.HI R7, R64.reuse, 0x2, R65 ;  /* 0x0000000240077819 */ /* 0x040fe20000010241 */
[----:B------:R0:W-:Y:S01]  /*4060*/  @P2 STG.E desc[UR36][R4.64], R3 ;  /* 0x0000000304002986 */ /* 0x0001e2000c101924 */
[----:B------:R-:W-:Y:S01]  /*4070*/  LEA R6, P3, R64, R4, 0x2 ;  /* 0x0000000440067211 */ /* 0x000fe200078610ff */
[-C--:B------:R-:W-:Y:S01]  /*4080*/  FMUL R11, R32, R58.reuse ;  /* 0x0000003a200b7220 */ /* 0x080fe20000400000 */
[C---:B------:R-:W-:Y:S01]  /*4090*/  ISETP.GT.AND P2, PT, R22.reuse, 0x8, PT ;  /* 0x000000081600780c */ /* 0x040fe20003f44270 */
[----:B------:R-:W-:Y:S01]  /*40a0*/  @P1 STG.E desc[UR36][R4.64+0x4], R25 ;  /* 0x0000041904001986 */ /* 0x000fe2000c101924 */
[----:B------:R-:W-:Y:S01]  /*40b0*/  ISETP.GT.AND P1, PT, R22, 0x9, PT ;  /* 0x000000091600780c */ /* 0x000fe20003f24270 */
[----:B------:R-:W-:Y:S01]  /*40c0*/  IMAD.X R7, R7, 0x1, R5, P3 ;  /* 0x0000000107077824 */ /* 0x000fe200018e0605 */
[C---:B------:R-:W-:Y:S01]  /*40d0*/  ISETP.GT.AND P0, PT, R0.reuse, 0x8, P0 ;  /* 0x000000080000780c */ /* 0x040fe20000704270 */
[-C--:B------:R-:W-:Y:S01]  /*40e0*/  FMUL R33, R33, R58.reuse ;  /* 0x0000003a21217220 */ /* 0x080fe20000400000 */
[C---:B------:R-:W-:Y:S01]  /*40f0*/  ISETP.GT.AND P4, PT, R0.reuse, 0x8, P4 ;  /* 0x000000080000780c */ /* 0x040fe20002784270 */
[-C--:B------:R-:W-:Y:S01]  /*4100*/  FMUL R35, R35, R58.reuse ;  /* 0x0000003a23237220 */ /* 0x080fe20000400000 */
[----:B------:R-:W-:Y:S01]  /*4110*/  ISETP.GT.AND P5, PT, R0, RZ, P2 ;  /* 0x000000ff0000720c */ /* 0x000fe200017a4270 */
[-C--:B0-----:R-:W-:Y:S01]  /*4120*/  FMUL R3, R28, R58.reuse ;  /* 0x0000003a1c037220 */ /* 0x081fe20000400000 */
[----:B------:R-:W-:Y:S01]  /*4130*/  ISETP.GT.AND P3, PT, R0, RZ, P1 ;  /* 0x000000ff0000720c */ /* 0x000fe20000f64270 */
[-C--:B------:R-:W-:Y:S01]  /*4140*/  FMUL R37, R37, R58.reuse ;  /* 0x0000003a25257220 */ /* 0x080fe20000400000 */
[----:B------:R-:W-:Y:S01]  /*4150*/  F2FP.TF32.F32.PACK_B R9, R9 ;  /* 0x00000009ff09723e */ /* 0x000fe200024050ff */
[-C--:B------:R-:W-:Y:S01]  /*4160*/  FMUL R39, R39, R58.reuse ;  /* 0x0000003a27277220 */ /* 0x080fe20000400000 */
[----:B------:R-:W-:Y:S01]  /*4170*/  F2FP.TF32.F32.PACK_B R27, R27 ;  /* 0x0000001bff1b723e */ /* 0x000fe200024050ff */
[-C--:B------:R-:W-:Y:S01]  /*4180*/  FMUL R41, R41, R58.reuse ;  /* 0x0000003a29297220 */ /* 0x080fe20000400000 */
[----:B------:R-:W-:Y:S01]  /*4190*/  F2FP.TF32.F32.PACK_B R3, R3 ;  /* 0x00000003ff03723e */ /* 0x000fe200024050ff */
[----:B------:R0:W-:Y:S01]  /*41a0*/  @P0 STG.E desc[UR36][R6.64], R9 ;  /* 0x0000000906000986 */ /* 0x0001e2000c101924 */
[----:B------:R-:W-:Y:S01]  /*41b0*/  F2FP.TF32.F32.PACK_B R29, R29 ;  /* 0x0000001dff1d723e */ /* 0x000fe200024050ff */
[-C--:B------:R-:W-:Y:S01]  /*41c0*/  FMUL R43, R43, R58.reuse ;  /* 0x0000003a2b2b7220 */ /* 0x080fe20000400000 */
[----:B------:R-:W-:Y:S01]  /*41d0*/  ISETP.GT.AND P0, PT, R22, 0x10, PT ;  /* 0x000000101600780c */ /* 0x000fe20003f04270 */
[----:B------:R-:W-:Y:S01]  /*41e0*/  @P4 STG.E desc[UR36][R6.64+0x4], R27 ;  /* 0x0000041b06004986 */ /* 0x000fe2000c101924 */
[C---:B------:R-:W-:Y:S01]  /*41f0*/  ISETP.GT.AND P2, PT, R0.reuse, 0x8, P2 ;  /* 0x000000080000780c */ /* 0x040fe20001744270 */
[-C--:B------:R-:W-:Y:S01]  /*4200*/  FMUL R45, R45, R58.reuse ;  /* 0x0000003a2d2d7220 */ /* 0x080fe20000400000 */
[C---:B------:R-:W-:Y:S01]  /*4210*/  ISETP.GT.AND P1, PT, R0.reuse, 0x8, P1 ;  /* 0x000000080000780c */ /* 0x040fe20000f24270 */
[----:B------:R1:W-:Y:S01]  /*4220*/  @P5 STG.E desc[UR36][R4.64+0x20], R3 ;  /* 0x0000200304005986 */ /* 0x0003e2000c101924 */
[----:B------:R-:W-:Y:S01]  /*4230*/  ISETP.GT.AND P5, PT, R0, RZ, P0 ;  /* 0x000000ff0000720c */ /* 0x000fe200007a4270 */
[-C--:B------:R-:W-:Y:S01]  /*4240*/  FMUL R47, R47, R58.reuse ;  /* 0x0000003a2f2f7220 */ /* 0x080fe20000400000 */
[----:B------:R-:W-:Y:S01]  /*4250*/  F2FP.TF32.F32.PACK_B R31, R31 ;  /* 0x0000001fff1f723e */ /* 0x000fe200024050ff */
[----:B------:R-:W-:Y:S01]  /*4260*/  @P3 STG.E desc[UR36][R4.64+0x24], R29 ;  /* 0x0000241d04003986 */ /* 0x000fe2000c101924 */
[----:B------:R-:W-:Y:S01]  /*4270*/  ISETP.GT.AND P3, PT, R22, 0x11, PT ;  /* 0x000000111600780c */ /* 0x000fe20003f64270 */
[-C--:B0-----:R-:W-:Y:S01]  /*4280*/  FMUL R9, R30, R58.reuse ;  /* 0x0000003a1e097220 */ /* 0x081fe20000400000 */
[----:B------:R-:W-:Y:S01]  /*4290*/  F2FP.TF32.F32.PACK_B R11, R11 ;  /* 0x0000000bff0b723e */ /* 0x000fe200024050ff */
[-C--:B------:R-:W-:Y:S01]  /*42a0*/  FMUL R49, R49, R58.reuse ;  /* 0x0000003a31317220 */ /* 0x080fe20000400000 */
[----:B------:R-:W-:Y:S01]  /*42b0*/  ISETP.GT.AND P4, PT, R0, RZ, P3 ;  /* 0x000000ff0000720c */ /* 0x000fe20001f84270 */
[-C--:B------:R-:W-:Y:S01]  /*42c0*/  FMUL R51, R51, R58.reuse ;  /* 0x0000003a33337220 */ /* 0x080fe20000400000 */
[----:B------:R-:W-:Y:S01]  /*42d0*/  F2FP.TF32.F32.PACK_B R9, R9 ;  /* 0x00000009ff09723e */ /* 0x000fe200024050ff */
[-C--:B-1----:R-:W-:Y:S01]  /*42e0*/  FMUL R3, R34, R58.reuse ;  /* 0x0000003a22037220 */ /* 0x082fe20000400000 */
[----:B------:R-:W-:Y:S01]  /*42f0*/  F2FP.TF32.F32.PACK_B R33, R33 ;  /* 0x00000021ff21723e */ /* 0x000fe200024050ff */
[-C--:B------:R-:W-:Y:S01]  /*4300*/  FMUL R13, R52, R58.reuse ;  /* 0x0000003a340d7220 */ /* 0x080fe20000400000 */
[----:B------:R-:W-:Y:S01]  /*4310*/  ISETP.GT.AND P0, PT, R0, 0x8, P0 ;  /* 0x000000080000780c */ /* 0x000fe20000704270 */
[----:B------:R0:W-:Y:S01]  /*4320*/  @P2 STG.E desc[UR36][R6.64+0x20], R9 ;  /* 0x0000200906002986 */ /* 0x0001e2000c101924 */
[C---:B------:R-:W-:Y:S01]  /*4330*/  ISETP.GT.AND P2, PT, R22.reuse, 0x19, PT ;  /* 0x000000191600780c */ /* 0x040fe20003f44270 */
[-C--:B------:R-:W-:Y:S01]  /*4340*/  FMUL R53, R53, R58.reuse ;  /* 0x0000003a35357220 */ /* 0x080fe20000400000 */
[----:B------:R-:W-:Y:S01]  /*4350*/  F2FP.TF32.F32.PACK_B R3, R3 ;  /* 0x00000003ff03723e */ /* 0x000fe200024050ff */
[----:B------:R-:W-:Y:S01]  /*4360*/  @P1 STG.E desc[UR36][R6.64+0x24], R31 ;  /* 0x0000241f06001986 */ /* 0x000fe2000c101924 */
[----:B------:R-:W-:Y:S01]  /*4370*/  ISETP.GT.AND P1, PT, R22, 0x18, PT ;  /* 0x000000181600780c */ /* 0x000fe20003f24270 */
[----:B------:R-:W-:Y:S01]  /*4380*/  FMUL R55, R55, R58 ;  /* 0x0000003a37377220 */ /* 0x000fe20000400000 */
[----:B------:R-:W-:Y:S01]  /*4390*/  F2FP.TF32.F32.PACK_B R35, R35 ;  /* 0x00000023ff23723e */ /* 0x000fe200024050ff */
[----:B------:R1:W-:Y:S01]  /*43a0*/  @P5 STG.E desc[UR36][R4.64+0x40], R11 ;  /* 0x0000400b04005986 */ /* 0x0003e2000c101924 */
[----:B------:R-:W-:-:S02]  /*43b0*/  ISETP.GT.AND P5, PT, R0, RZ, P1 ;  /* 0x000000ff0000720c */ /* 0x000fc40000fa4270 */
[----:B------:R-:W-:Y:S01]  /*43c0*/  F2FP.TF32.F32.PACK_B R37, R37 ;  /* 0x00000025ff25723e */ /* 0x000fe200024050ff */
[----:B------:R-:W-:Y:S01]  /*43d0*/  @P4 STG.E desc[UR36][R4.64+0x44], R33 ;  /* 0x0000442104004986 */ /* 0x000fe2000c101924 */
[----:B------:R-:W-:Y:S01]  /*43e0*/  ISETP.GT.AND P4, PT, R0, 0x8, P3 ;  /* 0x000000080000780c */ /* 0x000fe20001f84270 */
[-C--:B0-----:R-:W-:Y:S01]  /*43f0*/  FMUL R9, R36, R58.reuse ;  /* 0x0000003a24097220 */ /* 0x081fe20000400000 */
[----:B------:R-:W-:Y:S01]  /*4400*/  ISETP.GT.AND P3, PT, R0, RZ, P2 ;  /* 0x000000ff0000720c */ /* 0x000fe20001764270 */
[----:B------:R0:W-:Y:S01]  /*4410*/  @P0 STG.E desc[UR36][R6.64+0x40], R3 ;  /* 0x0000400306000986 */ /* 0x0001e2000c101924 */
[----:B------:R-:W-:Y:S02]  /*4420*/  ISETP.GT.AND P0, PT, R22, 0x20, PT ;  /* 0x000000201600780c */ /* 0x000fe40003f04270 */
[----:B------:R-:W-:Y:S01]  /*4430*/  F2FP.TF32.F32.PACK_B R9, R9 ;  /* 0x00000009ff09723e */ /* 0x000fe200024050ff */
[----:B-1----:R-:W-:Y:S01]  /*4440*/  FMUL R11, R40, R58 ;  /* 0x0000003a280b7220 */ /* 0x002fe20000400000 */
[----:B------:R-:W-:-:S02]  /*4450*/  ISETP.GT.AND P1, PT, R0, 0x8, P1 ;  /* 0x000000080000780c */ /* 0x000fc40000f24270 */
[----:B------:R-:W-:Y:S02]  /*4460*/  F2FP.TF32.F32.PACK_B R39, R39 ;  /* 0x00000027ff27723e */ /* 0x000fe400024050ff */
[----:B------:R-:W-:Y:S01]  /*4470*/  F2FP.TF32.F32.PACK_B R11, R11 ;  /* 0x0000000bff0b723e */ /* 0x000fe200024050ff */
[----:B------:R-:W-:Y:S01]  /*4480*/  @P4 STG.E desc[UR36][R6.64+0x44], R35 ;  /* 0x0000442306004986 */ /* 0x000fe2000c101924 */
[----:B------:R-:W-:Y:S01]  /*4490*/  ISETP.GT.AND P4, PT, R0, 0x8, P2 ;  /* 0x000000080000780c */ /* 0x000fe20001784270 */
[----:B0-----:R-:W-:Y:S01]  /*44a0*/  FMUL R3, R38, R58 ;  /* 0x0000003a26037220 */ /* 0x001fe20000400000 */
[----:B------:R-:W-:Y:S01]  /*44b0*/  ISETP.GT.AND P2, PT, R22, 0x21, PT ;  /* 0x000000211600780c */ /* 0x000fe20003f44270 */
[----:B------:R0:W-:Y:S01]  /*44c0*/  @P5 STG.E desc[UR36][R4.64+0x60], R9 ;  /* 0x0000600904005986 */ /* 0x0001e2000c101924 */
[C---:B------:R-:W-:Y:S02]  /*44d0*/  ISETP.GT.AND P5, PT, R0.reuse, RZ, P0 ;  /* 0x000000ff0000720c */ /* 0x040fe400007a4270 */
[----:B------:R-:W-:Y:S01]  /*44e0*/  F2FP.TF32.F32.PACK_B R3, R3 ;  /* 0x00000003ff03723e */ /* 0x000fe200024050ff */
[----:B------:R-:W-:Y:S01]  /*44f0*/  @P3 STG.E desc[UR36][R4.64+0x64], R37 ;  /* 0x0000642504003986 */ /* 0x000fe2000c101924 */
[----:B------:R-:W-:-:S02]  /*4500*/  ISETP.GT.AND P3, PT, R0, RZ, P2 ;  /* 0x000000ff0000720c */ /* 0x000fc40001764270 */
[----:B------:R-:W-:Y:S01]  /*4510*/  F2FP.TF32.F32.PACK_B R41, R41 ;  /* 0x00000029ff29723e */ /* 0x000fe200024050ff */
[----:B------:R1:W-:Y:S01]  /*4520*/  @P1 STG.E desc[UR36][R6.64+0x60], R3 ;  /* 0x0000600306001986 */ /* 0x0003e2000c101924 */
[----:B------:R-:W-:Y:S02]  /*4530*/  ISETP.GT.AND P0, PT, R0, 0x8, P0 ;  /* 0x000000080000780c */ /* 0x000fe40000704270 */
[----:B------:R-:W-:Y:S01]  /*4540*/  F2FP.TF32.F32.PACK_B R43, R43 ;  /* 0x0000002bff2b723e */ /* 0x000fe200024050ff */
[----:B------:R-:W-:Y:S01]  /*4550*/  @P4 STG.E desc[UR36][R6.64+0x64], R39 ;  /* 0x0000642706004986 */ /* 0x000fe2000c101924 */
[----:B------:R-:W-:Y:S01]  /*4560*/  ISETP.GT.AND P4, PT, R22, 0x28, PT ;  /* 0x000000281600780c */ /* 0x000fe20003f84270 */
[----:B0-----:R-:W-:Y:S01]  /*4570*/  FMUL R9, R44, R58 ;  /* 0x0000003a2c097220 */ /* 0x001fe20000400000 */
[----:B------:R-:W-:Y:S01]  /*4580*/  F2FP.TF32.F32.PACK_B R45, R45 ;  /* 0x0000002dff2d723e */ /* 0x000fe200024050ff */
[----:B------:R0:W-:Y:S01]  /*4590*/  @P5 STG.E desc[UR36][R4.64+0x80], R11 ;  /* 0x0000800b04005986 */ /* 0x0001e2000c101924 */
[----:B------:R-:W-:-:S02]  /*45a0*/  ISETP.GT.AND P5, PT, R22, 0x29, PT ;  /* 0x000000291600780c */ /* 0x000fc40003fa4270 */
[----:B------:R-:W-:Y:S01]  /*45b0*/  F2FP.TF32.F32.PACK_B R9, R9 ;  /* 0x00000009ff09723e */ /* 0x000fe200024050ff */
[----:B------:R-:W-:Y:S01]  /*45c0*/  @P3 STG.E desc[UR36][R4.64+0x84], R41 ;  /* 0x0000842904003986 */ /* 0x000fe2000c101924 */
[----:B------:R-:W-:Y:S01]  /*45d0*/  ISETP.GT.AND P3, PT, R0, 0x8, P2 ;  /* 0x000000080000780c */ /* 0x000fe20001764270 */
[-C--:B-1----:R-:W-:Y:S01]  /*45e0*/  FMUL R3, R42, R58.reuse ;  /* 0x0000003a2a037220 */ /* 0x082fe20000400000 */
[C---:B------:R-:W-:Y:S02]  /*45f0*/  ISETP.GT.AND P2, PT, R0.reuse, RZ, P4 ;  /* 0x000000ff0000720c */ /* 0x040fe40002744270 */
[C---:B------:R-:W-:Y:S02]  /*4600*/  ISETP.GT.AND P1, PT, R0.reuse, RZ, P5 ;  /* 0x000000ff0000720c */ /* 0x040fe40002f24270 */
[----:B------:R-:W-:Y:S01]  /*4610*/  ISETP.GT.AND P4, PT, R0, 0x8, P4 ;  /* 0x000000080000780c */ /* 0x000fe20002784270 */
[----:B0-----:R-:W-:Y:S01]  /*4620*/  FMUL R11, R46, R58 ;  /* 0x0000003a2e0b7220 */ /* 0x001fe20000400000 */
[----:B------:R-:W-:-:S02]  /*4630*/  ISETP.GT.AND P5, PT, R0, 0x8, P5 ;  /* 0x000000080000780c */ /* 0x000fc40002fa4270 */
[----:B------:R-:W-:Y:S02]  /*4640*/  F2FP.TF32.F32.PACK_B R3, R3 ;  /* 0x00000003ff03723e */ /* 0x000fe400024050ff */
[----:B------:R-:W-:Y:S02]  /*4650*/  F2FP.TF32.F32.PACK_B R11, R11 ;  /* 0x0000000bff0b723e */ /* 0x000fe400024050ff */
[----:B------:R-:W-:Y:S01]  /*4660*/  F2FP.TF32.F32.PACK_B R47, R47 ;  /* 0x0000002fff2f723e */ /* 0x000fe200024050ff */
[----:B------:R0:W-:Y:S01]  /*4670*/  @P0 STG.E desc[UR36][R6.64+0x80], R3 ;  /* 0x0000800306000986 */ /* 0x0001e2000c101924 */
[----:B------:R-:W-:Y:S02]  /*4680*/  F2FP.TF32.F32.PACK_B R49, R49 ;  /* 0x00000031ff31723e */ /* 0x000fe400024050ff */
[C---:B------:R-:W-:Y:S01]  /*4690*/  ISETP.GT.AND P0, PT, R22.reuse, 0x39, PT ;  /* 0x000000391600780c */ /* 0x040fe20003f04270 */
[----:B------:R-:W-:Y:S01]  /*46a0*/  @P3 STG.E desc[UR36][R6.64+0x84], R43 ;  /* 0x0000842b06003986 */ /* 0x000fe2000c101924 */
[----:B------:R-:W-:-:S02]  /*46b0*/  ISETP.GT.AND P3, PT, R22, 0x30, PT ;  /* 0x000000301600780c */ /* 0x000fc40003f64270 */
[----:B------:R-:W-:Y:S01]  /*46c0*/  F2FP.TF32.F32.PACK_B R51, R51 ;  /* 0x00000033ff33723e */ /* 0x000fe200024050ff */
[----:B------:R1:W-:Y:S01]  /*46d0*/  @P2 STG.E desc[UR36][R4.64+0xa0], R9 ;  /* 0x0000a00904002986 */ /* 0x0003e2000c101924 */
[----:B------:R-:W-:Y:S02]  /*46e0*/  ISETP.GT.AND P2, PT, R22, 0x31, PT ;  /* 0x000000311600780c */ /* 0x000fe40003f44270 */
[----:B------:R-:W-:Y:S01]  /*46f0*/  F2FP.TF32.F32.PACK_B R13, R13 ;  /* 0x0000000dff0d723e */ /* 0x000fe200024050ff */
[----:B------:R-:W-:Y:S01]  /*4700*/  @P1 STG.E desc[UR36][R4.64+0xa4], R45 ;  /* 0x0000a42d04001986 */ /* 0x000fe2000c101924 */
[----:B0-----:R-:W-:Y:S01]  /*4710*/  FMUL R3, R48, R58 ;  /* 0x0000003a30037220 */ /* 0x001fe20000400000 */
[----:B------:R-:W-:Y:S02]  /*4720*/  ISETP.GT.AND P1, PT, R22, 0x38, PT ;  /* 0x000000381600780c */ /* 0x000fe40003f24270 */
[----:B------:R0:W-:Y:S01]  /*4730*/  @P4 STG.E desc[UR36][R6.64+0xa0], R11 ;  /* 0x0000a00b06004986 */ /* 0x0001e2000c101924 */
[----:B------:R-:W-:-:S02]  /*4740*/  ISETP.GT.AND P4, PT, R0, RZ, P3 ;  /* 0x000000ff0000720c */ /* 0x000fc40001f84270 */
[----:B------:R-:W-:Y:S01]  /*4750*/  F2FP.TF32.F32.PACK_B R3, R3 ;  /* 0x00000003ff03723e */ /* 0x000fe200024050ff */
[----:B------:R-:W-:Y:S01]  /*4760*/  @P5 STG.E desc[UR36][R6.64+0xa4], R47 ;  /* 0x0000a42f06005986 */ /* 0x000fe2000c101924 */
[----:B------:R-:W-:Y:S01]  /*4770*/  ISETP.GT.AND P5, PT, R0, RZ, P2 ;  /* 0x000000ff0000720c */ /* 0x000fe200017a4270 */
[-C--:B-1----:R-:W-:Y:S01]  /*4780*/  FMUL R9, R50, R58.reuse ;  /* 0x0000003a32097220 */ /* 0x082fe20000400000 */
[C---:B------:R-:W-:Y:S02]  /*4790*/  ISETP.GT.AND P3, PT, R0.reuse, 0x8, P3 ;  /* 0x000000080000780c */ /* 0x040fe40001f64270 */
[----:B------:R-:W-:Y:S02]  /*47a0*/  ISETP.GT.AND P2, PT, R0, 0x8, P2 ;  /* 0x000000080000780c */ /* 0x000fe40001744270 */
[----:B------:R-:W-:Y:S01]  /*47b0*/  F2FP.TF32.F32.PACK_B R9, R9 ;  /* 0x00000009ff09723e */ /* 0x000fe200024050ff */
[----:B0-----:R-:W-:Y:S01]  /*47c0*/  FMUL R11, R54, R58 ;  /* 0x0000003a360b7220 */ /* 0x001fe20000400000 */
[----:B------:R-:W-:Y:S01]  /*47d0*/  F2FP.TF32.F32.PACK_B R53, R53 ;  /* 0x00000035ff35723e */ /* 0x000fe200024050ff */
[----:B------:R-:W-:Y:S01]  /*47e0*/  @P4 STG.E desc[UR36][R4.64+0xc0], R3 ;  /* 0x0000c00304004986 */ /* 0x000fe2000c101924 */
[----:B------:R-:W-:-:S02]  /*47f0*/  ISETP.GT.AND P4, PT, R0, RZ, P1 ;  /* 0x000000ff0000720c */ /* 0x000fc40000f84270 */
[C---:B------:R-:W-:Y:S01]  /*4800*/  ISETP.GT.AND P1, PT, R0.reuse, 0x8, P1 ;  /* 0x000000080000780c */ /* 0x040fe20000f24270 */
[----:B------:R-:W-:Y:S01]  /*4810*/  @P5 STG.E desc[UR36][R4.64+0xc4], R49 ;  /* 0x0000c43104005986 */ /* 0x000fe2000c101924 */
[C---:B------:R-:W-:Y:S02]  /*4820*/  ISETP.GT.AND P5, PT, R0.reuse, RZ, P0 ;  /* 0x000000ff0000720c */ /* 0x040fe400007a4270 */
[----:B------:R-:W-:Y:S01]  /*4830*/  ISETP.GT.AND P0, PT, R0, 0x8, P0 ;  /* 0x000000080000780c */ /* 0x000fe20000704270 */
[----:B------:R-:W-:Y:S01]  /*4840*/  @P3 STG.E desc[UR36][R6.64+0xc0], R9 ;  /* 0x0000c00906003986 */ /* 0x000fe2000c101924 */
[----:B------:R-:W-:Y:S02]  /*4850*/  F2FP.TF32.F32.PACK_B R11, R11 ;  /* 0x0000000bff0b723e */ /* 0x000fe400024050ff */
[----:B------:R-:W-:Y:S01]  /*4860*/  F2FP.TF32.F32.PACK_B R55, R55 ;  /* 0x00000037ff37723e */ /* 0x000fe200024050ff */
[----:B------:R-:W-:Y:S04]  /*4870*/  @P2 STG.E desc[UR36][R6.64+0xc4], R51 ;  /* 0x0000c43306002986 */ /* 0x000fe8000c101924 */
[----:B------:R-:W-:Y:S04]  /*4880*/  @P4 STG.E desc[UR36][R4.64+0xe0], R13 ;  /* 0x0000e00d04004986 */ /* 0x000fe8000c101924 */
[----:B------:R0:W-:Y:S02]  /*4890*/  @P5 STG.E desc[UR36][R4.64+0xe4], R53 ;  /* 0x0000e43504005986 */ /* 0x0001e4000c101924 */
[----:B0-----:R-:W-:-:S02]  /*48a0*/  @P1 IMAD.MOV.U32 R4, RZ, RZ, R6 ;  /* 0x000000ffff041224 */ /* 0x001fc400078e0006 */
[----:B------:R-:W-:-:S05]  /*48b0*/  @P1 IMAD.MOV.U32 R5, RZ, RZ, R7 ;  /* 0x000000ffff051224 */ /* 0x000fca00078e0007 */
[----:B------:R0:W-:Y:S04]  /*48c0*/  @P1 STG.E desc[UR36][R4.64+0xe0], R11 ;  /* 0x0000e00b04001986 */ /* 0x0001e8000c101924 */
[----:B------:R0:W-:Y:S02]  /*48d0*/  @P0 STG.E desc[UR36][R6.64+0xe4], R55 ;  /* 0x0000e43706000986 */ /* 0x0001e4000c101924 */
.L_x_98:
[----:B------:R-:W-:Y:S05]  /*48e0*/  BSYNC B0 ;  /* 0x0000000000007941 */ /* 0x000fea0003800000 */
.L_x_36:
[----:B0-----:R-:W3:Y:S01]  /*48f0*/  LDL.64 R4, [R1] ;  /* 0x0000000001047983 */ /* 0x001ee20000100a00 */
[----:B------:R-:W-:Y:S01]  /*4900*/  ULDC.64 UR4, c[0x0][0x650] ;  /* 0x0001940000047ab9 */ /* 0x000fe20000000a00 */
[----:B------:R-:W-:Y:S02]  /*4910*/  IMAD.U32 R0, RZ, RZ, UR44 ;  /* 0x0000002cff007e24 */ /* 0x000fe4000f8e00ff */
[----:B------:R-:W-:Y:S02]  /*4920*/  IMAD.MOV.U32 R22, RZ, RZ, -0x1 ;  /* 0xffffffffff167424 */ /* 0x000fe400078e00ff */
[----:B------:R0:W-:Y:S01]  /*4930*/  SYNCS.ARRIVE.TRANS64.A1T0 RZ, [R0+UR48], RZ ;  /* 0x000000ff00ff79a7 */ /* 0x0001e20008100030 */
[----:B-----5:R-:W-:Y:S02]  /*4940*/  IMAD.MOV.U32 R18, RZ, RZ, -0x1 ;  /* 0xffffffffff127424 */ /* 0x020fe400078e00ff */
[----:B--2---:R-:W-:Y:S01]  /*4950*/  IMAD.MOV.U32 R19, RZ, RZ, -0x1 ;  /* 0xffffffffff137424 */ /* 0x004fe200078e00ff */
[----:B0-----:R-:W-:-:S02]  /*4960*/  PRMT R0, RZ, 0x7610, R0 ;  /* 0x00007610ff007816 */ /* 0x001fc40000000000 */
[----:B---3--:R-:W-:-:S05]  /*4970*/  LEA R16, P0, R4, R16, 0x1 ;  /* 0x0000001004107211 */ /* 0x008fca00078008ff */
[----:B------:R-:W-:Y:S01]  /*4980*/  IMAD.X R17, R68, 0x1, R17, P0 ;  /* 0x0000000144117824 */ /* 0x000fe200000e0611 */
[----:B------:R-:W-:-:S04]  /*4990*/  ISETP.GE.U32.AND P0, PT, R16, UR4, PT ;  /* 0x0000000410007c0c */ /* 0x000fc8000bf06070 */
[----:B------:R-:W-:-:S13]  /*49a0*/  ISETP.GE.U32.AND.EX P0, PT, R17, UR5, PT, P0 ;  /* 0x0000000511007c0c */ /* 0x000fda000bf06100 */
[----:B------:R-:W-:Y:S05]  /*49b0*/  @P0 BRA `(.L_x_99) ;  /* 0x00000004004c0947 */ /* 0x000fea0003800000 */
[----:B----4-:R-:W0:Y:S01]  /*49c0*/  LDC.64 R10, c[0x0][0x628] ;  /* 0x00018a00ff0a7b82 */ /* 0x010e220000000a00 */
[----:B------:R-:W2:Y:S01]  /*49d0*/  S2R R12, SR_CTAID.X ;  /* 0x00000000000c7919 */ /* 0x000ea20000002500 */
[----:B-1----:R-:W-:Y:S02]  /*49e0*/  IMAD.MOV.U32 R8, RZ, RZ, R16 ;  /* 0x000000ffff087224 */ /* 0x002fe400078e0010 */
[----:B------:R-:W-:Y:S01]  /*49f0*/  IMAD.MOV.U32 R9, RZ, RZ, R17 ;  /* 0x000000ffff097224 */ /* 0x000fe200078e0011 */
[----:B------:R-:W1:Y:S03]  /*4a00*/  S2R R18, SR_CTAID.Y ;  /* 0x0000000000127919 */ /* 0x000e660000002600 */
[----:B------:R-:W3:Y:S08]  /*4a10*/  LDC R0, c[0x0][0x630] ;  /* 0x00018c00ff007b82 */ /* 0x000ef00000000800 */
[----:B------:R-:W4:Y:S01]  /*4a20*/  LDC.64 R14, c[0x0][0x620] ;  /* 0x00018800ff0e7b82 */ /* 0x000f220000000a00 */
[----:B0-----:R-:W-:-:S04]  /*4a30*/  ISETP.NE.U32.AND P0, PT, R10, RZ, PT ;  /* 0x000000ff0a00720c */ /* 0x001fc80003f05070 */
[----:B------:R-:W-:-:S13]  /*4a40*/  ISETP.NE.AND.EX P0, PT, R11, RZ, PT, P0 ;  /* 0x000000ff0b00720c */ /* 0x000fda0003f05300 */
[----:B-1234-:R-:W-:Y:S05]  /*4a50*/  @!P0 BRA `(.L_x_100) ;  /* 0x0000000000288947 */ /* 0x01efea0003800000 */
[----:B------:R-:W0:Y:S02]  /*4a60*/  LDC R3, c[0x0][0x634] ;  /* 0x00018d00ff037b82 */ /* 0x000e240000000800 */
[----:B0-----:R-:W-:-:S05]  /*4a70*/  IADD3 R3, P0, R16, R3, RZ ;  /* 0x0000000310037210 */ /* 0x001fca0007f1e0ff */
        /* <DEDUP_REMOVED lines=8> */
.L_x_100:
[-CC-:B------:R-:W-:Y:S01]  /*4b00*/  SHF.R.U64 R19, R8, R0.reuse, R9.reuse ;  /* 0x0000000008137219 */ /* 0x180fe20000001209 */
[----:B------:R-:W0:Y:S01]  /*4b10*/  LDC.64 R24, c[0x0][0x640] ;  /* 0x00019000ff187b82 */ /* 0x000e220000000a00 */
[----:B------:R-:W-:Y:S01]  /*4b20*/  SHF.R.U32.HI R0, RZ, R0, R9 ;  /* 0x00000000ff007219 */ /* 0x000fe20000011609 */
[----:B------:R-:W-:Y:S01]  /*4b30*/  ULDC UR4, c[0x0][0x150] ;  /* 0x0000540000047ab9 */ /* 0x000fe20000000800 */
[----:B------:R-:W-:Y:S02]  /*4b40*/  IADD3 R3, P0, RZ, -R19, RZ ;  /* 0x80000013ff037210 */ /* 0x000fe40007f1e0ff */
[----:B------:R-:W-:-:S03]  /*4b50*/  I2FP.F32.U32 R7, R12 ;  /* 0x0000000c00077245 */ /* 0x000fc60000201000 */
[----:B------:R-:W1:Y:S01]  /*4b60*/  LDC R6, c[0x0][0x618] ;  /* 0x00018600ff067b82 */ /* 0x000e620000000800 */
[----:B------:R-:W-:Y:S02]  /*4b70*/  IMAD.X R5, RZ, RZ, ~R0, P0 ;  /* 0x000000ffff057224 */ /* 0x000fe400000e0e00 */
[----:B------:R-:W-:Y:S01]  /*4b80*/  FMUL R7, R7, UR4 ;  /* 0x0000000407077c20 */ /* 0x000fe20008400000 */
[----:B------:R-:W-:Y:S01]  /*4b90*/  ULDC UR4, c[0x0][0x154] ;  /* 0x0000550000047ab9 */ /* 0x000fe20000000800 */
[-C--:B------:R-:W-:Y:S02]  /*4ba0*/  IMAD R0, R5, R14.reuse, RZ ;  /* 0x0000000e05007224 */ /* 0x080fe400078e02ff */
[C---:B------:R-:W-:Y:S01]  /*4bb0*/  IMAD.WIDE.U32 R4, R3.reuse, R14, R16 ;  /* 0x0000000e03047225 */ /* 0x040fe200078e0010 */
[----:B------:R-:W2:Y:S01]  /*4bc0*/  LDC R8, c[0x0][0x608] ;  /* 0x00018200ff087b82 */ /* 0x000ea20000000800 */
[----:B------:R-:W3:Y:S02]  /*4bd0*/  F2I.U32.TRUNC.NTZ R7, R7 ;  /* 0x0000000700077305 */ /* 0x000ee4000020f000 */
[----:B------:R-:W-:Y:S01]  /*4be0*/  IMAD R3, R3, R15, R0 ;  /* 0x0000000f03037224 */ /* 0x000fe200078e0200 */
[----:B------:R-:W-:-:S03]  /*4bf0*/  I2FP.F32.U32 R0, R18 ;  /* 0x0000001200007245 */ /* 0x000fc60000201000 */
[----:B------:R-:W-:Y:S01]  /*4c00*/  IMAD.IADD R3, R5, 0x1, R3 ;  /* 0x0000000105037824 */ /* 0x000fe200078e0203 */
[----:B------:R-:W4:Y:S01]  /*4c10*/  LDC R11, c[0x0][0x658] ;  /* 0x00019600ff0b7b82 */ /* 0x000f220000000800 */
[----:B0-----:R-:W-:-:S04]  /*4c20*/  ISETP.NE.U32.AND P0, PT, R24, RZ, PT ;  /* 0x000000ff1800720c */ /* 0x001fc80003f05070 */
[----:B------:R-:W-:-:S03]  /*4c30*/  ISETP.NE.AND.EX P0, PT, R25, RZ, PT, P0 ;  /* 0x000000ff1900720c */ /* 0x000fc60003f05300 */
[----:B------:R-:W0:Y:S01]  /*4c40*/  LDC R9, c[0x0][0x144] ;  /* 0x00005100ff097b82 */ /* 0x000e220000000800 */
[-C--:B-1----:R-:W-:Y:S01]  /*4c50*/  SHF.R.U64 R10, R4, R6.reuse, R3 ;  /* 0x00000006040a7219 */ /* 0x082fe20000001203 */
[----:B---3--:R-:W-:Y:S01]  /*4c60*/  IMAD.MOV R7, RZ, RZ, -R7 ;  /* 0x000000ffff077224 */ /* 0x008fe200078e0a07 */
[----:B------:R-:W-:Y:S01]  /*4c70*/  SHF.R.U32.HI R3, RZ, R6, R3 ;  /* 0x00000006ff037219 */ /* 0x000fe20000011603 */
[----:B------:R-:W-:-:S04]  /*4c80*/  FMUL R6, R0, UR4 ;  /* 0x0000000400067c20 */ /* 0x000fc80008400000 */
[----:B------:R-:W1:Y:S01]  /*4c90*/  LDC R21, c[0x0][0x148] ;  /* 0x00005200ff157b82 */ /* 0x000e620000000800 */
[----:B------:R3:W0:Y:S01]  /*4ca0*/  F2I.U32.TRUNC.NTZ R14, R6 ;  /* 0x00000006000e7305 */ /* 0x000622000020f000 */
[-CC-:B--2---:R-:W-:Y:S02]  /*4cb0*/  SHF.R.U64 R13, R10, R8.reuse, R3.reuse ;  /* 0x000000080a0d7219 */ /* 0x184fe40000001203 */
[----:B------:R-:W-:-:S04]  /*4cc0*/  SHF.R.U32.HI R0, RZ, R8, R3 ;  /* 0x00000008ff007219 */ /* 0x000fc80000011603 */
[----:B------:R-:W2:Y:S01]  /*4cd0*/  LDC R20, c[0x0][0x648] ;  /* 0x00019200ff147b82 */ /* 0x000ea20000000800 */
[-CC-:B----4-:R-:W-:Y:S02]  /*4ce0*/  SHF.R.U64 R15, R13, R11.reuse, R0.reuse ;  /* 0x0000000b0d0f7219 */ /* 0x190fe40000001200 */
[----:B------:R-:W-:-:S03]  /*4cf0*/  SHF.R.U32.HI R5, RZ, R11, R0 ;  /* 0x0000000bff057219 */ /* 0x000fc60000011600 */
[----:B------:R-:W-:Y:S02]  /*4d00*/  IMAD.MOV.U32 R4, RZ, RZ, R15 ;  /* 0x000000ffff047224 */ /* 0x000fe400078e000f */
[----:B------:R-:W4:Y:S01]  /*4d10*/  LDC R26, c[0x0][0x638] ;  /* 0x00018e00ff1a7b82 */ /* 0x000f220000000800 */
[----:B0-----:R-:W-:-:S07]  /*4d20*/  IMAD R22, R9, R7, R12 ;  /* 0x0000000709167224 */ /* 0x001fce00078e020c */
[----:B------:R-:W0:Y:S08]  /*4d30*/  LDC R27, c[0x0][0x610] ;  /* 0x00018400ff1b7b82 */ /* 0x000e300000000800 */
[----:B------:R-:W0:Y:S01]  /*4d40*/  LDC R28, c[0x0][0x600] ;  /* 0x00018000ff1c7b82 */ /* 0x000e220000000800 */
[----:B-123--:R-:W-:Y:S05]  /*4d50*/  @!P0 BRA `(.L_x_101) ;  /* 0x0000000000288947 */ /* 0x00efea0003800000 */
[----:B------:R-:W1:Y:S02]  /*4d60*/  LDC R0, c[0x0][0x64c] ;  /* 0x00019300ff007b82 */ /* 0x000e640000000800 */
[----:B-1----:R-:W-:-:S05]  /*4d70*/  IADD3 R3, P0, R15, R0, RZ ;  /* 0x000000000f037210 */ /* 0x002fca0007f1e0ff */
        /* <DEDUP_REMOVED lines=8> */
.L_x_101:
[----:B------:R-:W-:Y:S01]  /*4e00*/  ISETP.NE.AND P0, PT, R2, 0x1, PT ;  /* 0x000000010200780c */ /* 0x000fe20003f05270 */
[----:B------:R-:W-:Y:S01]  /*4e10*/  IMAD.MOV R14, RZ, RZ, -R14 ;  /* 0x000000ffff0e7224 */ /* 0x000fe200078e0a0e */
[----:B------:R-:W-:Y:S02]  /*4e20*/  SHF.R.U64 R0, R4, R20, R5 ;  /* 0x0000001404007219 */ /* 0x000fe40000001205 */
[----:B------:R-:W-:Y:S02]  /*4e30*/  LOP3.LUT R3, R13, R70, RZ, 0xc0, !PT ;  /* 0x000000460d037212 */ /* 0x000fe400078ec0ff */
[----:B------:R-:W-:Y:S01]  /*4e40*/  LOP3.LUT R5, R10, R69, RZ, 0xc0, !PT ;  /* 0x000000450a057212 */ /* 0x000fe200078ec0ff */
[----:B------:R-:W-:Y:S02]  /*4e50*/  IMAD.MOV R4, RZ, RZ, -R0 ;  /* 0x000000ffff047224 */ /* 0x000fe400078e0a00 */
[----:B------:R-:W-:Y:S02]  /*4e60*/  IMAD R3, R66, R0, R3 ;  /* 0x0000000042037224 */ /* 0x000fe400078e0203 */
[----:B----4-:R-:W-:-:S02]  /*4e70*/  IMAD R0, R4, R26, R15 ;  /* 0x0000001a04007224 */ /* 0x010fc400078e020f */
[----:B------:R-:W-:Y:S02]  /*4e80*/  @P0 IMAD R22, R21, R14, R18 ;  /* 0x0000000e15160224 */ /* 0x000fe400078e0212 */
[----:B------:R-:W-:Y:S02]  /*4e90*/  IMAD.MOV.U32 R4, RZ, RZ, 0x1 ;  /* 0x00000001ff047424 */ /* 0x000fe400078e00ff */
[----:B0-----:R-:W-:Y:S02]  /*4ea0*/  IMAD R22, R3, R27, R22 ;  /* 0x0000001b03167224 */ /* 0x001fe400078e0216 */
[----:B------:R-:W-:Y:S01]  /*4eb0*/  IMAD R3, R0, R28, R5 ;  /* 0x0000001c00037224 */ /* 0x000fe200078e0205 */
[----:B------:R-:W-:-:S04]  /*4ec0*/  PRMT R0, R4, 0x7610, R0 ;  /* 0x0000761004007816 */ /* 0x000fc80000000000 */
[----:B------:R-:W-:Y:S02]  /*4ed0*/  SEL R18, R3, R22, !P0 ;  /* 0x0000001603127207 */ /* 0x000fe40004000000 */
[----:B------:R-:W-:-:S07]  /*4ee0*/  SEL R22, R22, R3, !P0 ;  /* 0x0000000316167207 */ /* 0x000fce0004000000 */
.L_x_99:
[----:B------:R-:W-:Y:S01]  /*4ef0*/  LOP3.LUT P0, RZ, R0, 0xff, RZ, 0xc0, !PT ;  /* 0x000000ff00ff7812 */ /* 0x000fe2000780c0ff */
[----:B------:R-:W-:Y:S01]  /*4f00*/  UIMAD.WIDE.U32 UR4, UR38, -0x33333333, URZ ;  /* 0xcccccccd260478a5 */ /* 0x000fe2000f8e003f */
[----:B------:R-:W-:-:S03]  /*4f10*/  LOP3.LUT R75, R75, 0x1, RZ, 0x3c, !PT ;  /* 0x000000014b4b7812 */ /* 0x000fc600078e3cff */
[----:B------:R-:W-:-:S04]  /*4f20*/  USHF.R.U32.HI UR4, URZ, 0x2, UR5 ;  /* 0x000000023f047899 */ /* 0x000fc80008011605 */
[----:B------:R-:W-:-:S04]  /*4f30*/  UIMAD UR38, UR4, -0x5, UR38 ;  /* 0xfffffffb042678a4 */ /* 0x000fc8000f8e0226 */
[----:B------:R-:W-:Y:S08]  /*4f40*/  @P0 BRA `(.L_x_102) ;  /* 0xffffffc800340947 */ /* 0x000ff0000383ffff */
[----:B------:R-:W-:Y:S05]  /*4f50*/  EXIT ;  /* 0x000000000000794d */ /* 0x000fea0003800000 */
.L_x_17:
[----:B------:R-:W-:-:S08]  /*4f60*/  ISETP.NE.AND P0, PT, R9, RZ, PT ;  /* 0x000000ff0900720c */ /* 0x000fd00003f05270 */
[----:B0-----:R-:W0:-:S00]  /*4f70*/  USETMAXREG.DEALLOC.CTAPOOL 0x28 ;  /* 0x00000028000079c8 */ /* 0x001e0000080e0500 */
[----:B------:R-:W-:Y:S05]  /*4f80*/  @P0 EXIT ;  /* 0x000000000000094d */ /* 0x000fea0003800000 */
[----:B0-----:R-:W-:Y:S01]  /*4f90*/  LOP3.LUT P0, RZ, R3, 0xff, RZ, 0xc0, !PT ;  /* 0x000000ff03ff7812 */ /* 0x001fe2000780c0ff */
[----:B------:R-:W-:Y:S02]  /*4fa0*/  IMAD.MOV.U32 R3, RZ, RZ, 0x1 ;  /* 0x00000001ff037424 */ /* 0x000fe400078e00ff */
[----:B------:R-:W-:-:S10]  /*4fb0*/  IMAD.MOV.U32 R8, RZ, RZ, RZ ;  /* 0x000000ffff087224 */ /* 0x000fd400078e00ff */
[----:B------:R-:W-:Y:S05]  /*4fc0*/  @!P0 BRA `(.L_x_103) ;  /* 0x0000000c005c8947 */ /* 0x000fea0003800000 */
[----:B------:R-:W0:Y:S01]  /*4fd0*/  S2R R12, SR_CgaCtaId ;  /* 0x00000000000c7919 */ /* 0x000e220000008800 */
[----:B------:R-:W-:Y:S01]  /*4fe0*/  LOP3.LUT P0, RZ, R4, 0x1f, RZ, 0xc0, !PT ;  /* 0x0000001f04ff7812 */ /* 0x000fe2000780c0ff */
[----:B------:R-:W-:Y:S01]  /*4ff0*/  ULDC UR5, c[0x0][0x658] ;  /* 0x0001960000057ab9 */ /* 0x000fe20000000800 */
[----:B------:R-:W-:Y:S01]  /*5000*/  UMOV UR6, 0xffffffff ;  /* 0xffffffff00067882 */ /* 0x000fe20000000000 */
[----:B------:R-:W-:Y:S01]  /*5010*/  BSSY B0, `(.L_x_103) ;  /* 0x00000d2000007945 */ /* 0x000fe20003800000 */
[----:B------:R-:W-:Y:S01]  /*5020*/  USHF.L.U32 UR6, UR6, UR5, URZ ;  /* 0x0000000506067299 */ /* 0x000fe2000800063f */
[C---:B------:R-:W-:Y:S01]  /*5030*/  ISETP.NE.AND P2, PT, R5.reuse, RZ, PT ;  /* 0x000000ff0500720c */ /* 0x040fe20003f45270 */
[----:B------:R-:W-:Y:S01]  /*5040*/  IMAD.MOV.U32 R10, RZ, RZ, 0x1 ;  /* 0x00000001ff0a7424 */ /* 0x000fe200078e00ff */
[----:B------:R-:W-:Y:S01]  /*5050*/  ISETP.NE.OR P0, PT, R5, RZ, !P0 ;  /* 0x000000ff0500720c */ /* 0x000fe20004705670 */
[----:B------:R-:W-:Y:S01]  /*5060*/  IMAD.MOV.U32 R3, RZ, RZ, 0x1 ;  /* 0x00000001ff037424 */ /* 0x000fe200078e00ff */
[----:B------:R-:W-:Y:S01]  /*5070*/  LOP3.LUT R9, R23, 0x2, RZ, 0xfc, !PT ;  /* 0x0000000217097812 */ /* 0x000fe200078efcff */
[----:B------:R-:W-:Y:S01]  /*5080*/  IMAD.MOV.U32 R8, RZ, RZ, RZ ;  /* 0x000000ffff087224 */ /* 0x000fe200078e00ff */
[----:B------:R-:W-:Y:S01]  /*5090*/  ULDC UR4, c[0x0][0x600] ;  /* 0x0001800000047ab9 */ /* 0x000fe20000000800 */
[----:B------:R-:W-:Y:S01]  /*50a0*/  UMOV UR7, 0x1 ;  /* 0x0000000100077882 */ /* 0x000fe20000000000 */
[----:B------:R-:W-:-:S02]  /*50b0*/  UIADD3 UR21, UR40, 0x1, URZ ;  /* 0x0000000128157890 */ /* 0x000fc4000fffe03f */
[----:B------:R-:W-:Y:S02]  /*50c0*/  UIADD3 UR4, UR4, -0x1, URZ ;  /* 0xffffffff04047890 */ /* 0x000fe4000fffe03f */
[----:B------:R-:W-:Y:S02]  /*50d0*/  USHF.L.U32 UR5, UR7, UR5, URZ ;  /* 0x0000000507057299 */ /* 0x000fe4000800063f */
[----:B------:R-:W-:Y:S01]  /*50e0*/  ULOP3.LUT UR13, URZ, UR6, URZ, 0x33, !UPT ;  /* 0x000000063f0d7292 */ /* 0x000fe2000f8e333f */
[----:B------:R-:W-:Y:S01]  /*50f0*/  ULDC.64 UR22, c[0x0][0x198] ;  /* 0x0000660000167ab9 */ /* 0x000fe20000000a00 */
[C---:B0-----:R-:W-:Y:S02]  /*5100*/  IMAD.SHL.U32 R11, R12.reuse, 0x20, RZ ;  /* 0x000000200c0b7824 */ /* 0x041fe400078e00ff */
[----:B------:R-:W-:-:S03]  /*5110*/  IMAD.SHL.U32 R12, R12, 0x400, RZ ;  /* 0x000004000c0c7824 */ /* 0x000fc600078e00ff */
[----:B------:R-:W-:Y:S02]  /*5120*/  LOP3.LUT R11, R11, 0x20, RZ, 0xc0, !PT ;  /* 0x000000200b0b7812 */ /* 0x000fe400078ec0ff */
[----:B------:R-:W-:-:S07]  /*5130*/  LOP3.LUT R12, R12, 0x400, RZ, 0xc0, !PT ;  /* 0x000004000c0c7812 */ /* 0x000fce00078ec0ff */
.L_x_115:
[----:B------:R-:W-:-:S03]  /*5140*/  UMOV UR6, 0xffffffff ;  /* 0xffffffff00067882 */ /* 0x000fc60000000000 */
[----:B------:R-:W-:Y:S05]  /*5150*/  BRA.DIV UR6, `(.L_x_104) ;  /* 0x0000001206387947 */ /* 0x000fea000b800000 */
[----:B------:R-:W-:-:S13]  /*5160*/  ELECT P6, URZ, PT ;  /* 0x00000000003f782f */ /* 0x000fda00038c0000 */
.L_x_129:
[----:B------:R-:W0:Y:S01]  /*5170*/  LDC R4, c[0x0][0x28c] ;  /* 0x0000a300ff047b82 */ /* 0x000e220000000800 */
[----:B------:R-:W-:Y:S01]  /*5180*/  BSSY B1, `(.L_x_105) ;  /* 0x0000045000017945 */ /* 0x000fe20003800000 */
[----:B0-----:R-:W-:-:S13]  /*5190*/  ISETP.LT.OR P6, PT, R4, 0x1, !P6 ;  /* 0x000000010400780c */ /* 0x001fda00077c1670 */
[----:B------:R-:W-:Y:S05]  /*51a0*/  @P6 BRA `(.L_x_106) ;  /* 0x0000000400086947 */ /* 0x000fea0003800000 */
[----:B------:R-:W-:Y:S02]  /*51b0*/  IMAD.SHL.U32 R22, R22, 0x40, RZ ;  /* 0x0000004016167824 */ /* 0x000fe400078e00ff */
[----:B------:R-:W-:Y:S02]  /*51c0*/  IMAD R18, R18, 0x40, R11 ;  /* 0x0000004012127824 */ /* 0x000fe400078e020b */
[----:B------:R-:W-:Y:S02]  /*51d0*/  IMAD.MOV.U32 R15, RZ, RZ, RZ ;  /* 0x000000ffff0f7224 */ /* 0x000fe400078e00ff */
[----:B------:R-:W-:Y:S02]  /*51e0*/  IMAD.U32 R20, RZ, RZ, UR21 ;  /* 0x00000015ff147e24 */ /* 0x000fe4000f8e00ff */
[----:B------:R-:W-:Y:S02]  /*51f0*/  IMAD.MOV.U32 R4, RZ, RZ, R3 ;  /* 0x000000ffff047224 */ /* 0x000fe400078e0003 */
[----:B------:R-:W-:-:S07]  /*5200*/  IMAD.MOV.U32 R5, RZ, RZ, R8 ;  /* 0x000000ffff057224 */ /* 0x000fce00078e0008 */
.L_x_110:
[----:B------:R-:W0:Y:S01]  /*5210*/  S2R R7, SR_CgaCtaId ;  /* 0x0000000000077919 */ /* 0x000e220000008800 */
[----:B------:R-:W-:-:S04]  /*5220*/  MOV R6, 0x400 ;  /* 0x0000040000067802 */ /* 0x000fc80000000f00 */
[----:B0-----:R-:W-:Y:S02]  /*5230*/  LEA R14, R7, R6, 0x18 ;  /* 0x00000006070e7211 */ /* 0x001fe400078ec0ff */
[----:B------:R-:W-:Y:S01]  /*5240*/  SHF.L.U32 R6, R4, 0x1f, RZ ;  /* 0x0000001f04067819 */ /* 0x000fe200000006ff */
[----:B------:R-:W0:Y:S02]  /*5250*/  @!P2 LDC R7, c[0x0][0x500] ;  /* 0x00014000ff07ab82 */ /* 0x000e240000000800 */
[----:B------:R-:W-:-:S04]  /*5260*/  IMAD R13, R5, 0x8, R14 ;  /* 0x00000008050d7824 */ /* 0x000fc800078e020e */
[----:B------:R-:W1:Y:S02]  /*5270*/  SYNCS.PHASECHK.TRANS64.TRYWAIT P1, [R13+URZ+0x28], R6 ;  /* 0x000028060d0075a7 */ /* 0x000e64000802017f */
[----:B-1----:R-:W-:Y:S05]  /*5280*/  @!P1 BRA `(.L_x_107) ;  /* 0x00000010000c9947 */ /* 0x002fea0003800000 */
.L_x_130:
[----:B-1----:R-:W-:Y:S01]  /*5290*/  PRMT R6, R9, 0x9910, RZ ;  /* 0x0000991009067816 */ /* 0x002fe200000000ff */
[----:B0-----:R0:W-:Y:S03]  /*52a0*/  @!P2 SYNCS.ARRIVE.TRANS64 RZ, [R13+URZ], R7 ;  /* 0x000000070dffa9a7 */ /* 0x0011e6000800003f */
[----:B------:R-:W-:-:S13]  /*52b0*/  ISETP.NE.AND P1, PT, R6, 0x2, PT ;  /* 0x000000020600780c */ /* 0x000fda0003f25270 */
[----:B0-----:R-:W-:Y:S05]  /*52c0*/  @P1 BRA `(.L_x_108) ;  /* 0x0000000000041947 */ /* 0x001fea0003800000 */
[----:B------:R-:W-:Y:S01]  /*52d0*/  BPT.TRAP 0x1 ;  /* 0x000000040000795c */ /* 0x000fe20000300000 */
.L_x_108:
[----:B------:R-:W-:Y:S05]  /*52e0*/  @P0 BRA `(.L_x_109) ;  /* 0x0000000000040947 */ /* 0x000fea0003800000 */
[----:B------:R-:W-:Y:S01]  /*52f0*/  BPT.TRAP 0x1 ;  /* 0x000000040000795c */ /* 0x000fe20000300000 */
.L_x_109:
[----:B------:R-:W-:Y:S01]  /*5300*/  IMAD R6, R5, 0x4000, R14 ;  /* 0x0000400005067824 */ /* 0x000fe200078e020e */
[----:B------:R-:W-:Y:S01]  /*5310*/  R2UR UR34, R15 ;  /* 0x000000000f2272ca */ /* 0x000fe200000e0000 */
[----:B------:R-:W-:Y:S01]  /*5320*/  VIADD R20, R20, 0xffffffff ;  /* 0xffffffff14147836 */ /* 0x000fe20000000000 */
[----:B------:R-:W-:Y:S01]  /*5330*/  R2UR UR33, R13 ;  /* 0x000000000d2172ca */ /* 0x000fe200000e0000 */
[----:B------:R-:W-:Y:S01]  /*5340*/  UIADD3 UR6, UP0, UR22, 0xf0, URZ ;  /* 0x000000f016067890 */ /* 0x000fe2000ff1e03f */
[----:B------:R-:W-:Y:S01]  /*5350*/  R2UR UR24, R6 ;  /* 0x00000000061872ca */ /* 0x000fe200000e0000 */
[----:B------:R-:W-:Y:S01]  /*5360*/  IMAD R6, R5, 0x1000, R12 ;  /* 0x0000100005067824 */ /* 0x000fe200078e020c */
[----:B------:R-:W-:Y:S01]  /*5370*/  R2UR UR36, R19 ;  /* 0x00000000132472ca */ /* 0x000fe200000e0000 */
[----:B------:R-:W-:Y:S01]  /*5380*/  UIADD3 UR30, UP1, UR22, 0x1f0, URZ ;  /* 0x000001f0161e7890 */ /* 0x000fe2000ff3e03f */
[----:B------:R-:W-:Y:S01]  /*5390*/  R2UR UR35, R22 ;  /* 0x00000000162372ca */ /* 0x000fe200000e0000 */
[----:B------:R-:W-:Y:S01]  /*53a0*/  IMAD R6, R6, 0x4, R14 ;  /* 0x0000000406067824 */ /* 0x000fe200078e020e */
[----:B------:R-:W-:Y:S01]  /*53b0*/  R2UR UR19, R18 ;  /* 0x00000000121372ca */ /* 0x000fe200000e0000 */
[----:B------:R-:W-:Y:S01]  /*53c0*/  UIADD3.X UR7, URZ, UR23, URZ, UP0, !UPT ;  /* 0x000000173f077290 */ /* 0x000fe200087fe43f */
[----:B------:R-:W-:Y:S01]  /*53d0*/  ISETP.GT.AND P3, PT, R20, 0x1, PT ;  /* 0x000000011400780c */ /* 0x000fe20003f64270 */
[----:B------:R-:W-:Y:S01]  /*53e0*/  UIADD3 UR26, UR34, 0x20, URZ ;  /* 0x00000020221a7890 */ /* 0x000fe2000fffe03f */
[----:B------:R-:W-:Y:S01]  /*53f0*/  R2UR UR8, R6 ;  /* 0x00000000060872ca */ /* 0x000fe200000e0000 */
[----:B------:R-:W-:Y:S01]  /*5400*/  UIADD3.X UR31, URZ, UR23, URZ, UP1, !UPT ;  /* 0x000000173f1f7290 */ /* 0x000fe20008ffe43f */
[----:B------:R-:W-:Y:S01]  /*5410*/  VIADD R5, R5, 0x1 ;  /* 0x0000000105057836 */ /* 0x000fe20000000000 */
[----:B------:R-:W-:Y:S01]  /*5420*/  UIADD3 UR32, UR24, 0x180, URZ ;  /* 0x0000018018207890 */ /* 0x000fe2000fffe03f */
[----:B------:R-:W-:Y:S01]  /*5430*/  VIADD R15, R15, 0x40 ;  /* 0x000000400f0f7836 */ /* 0x000fe20000000000 */
[----:B------:R-:W-:Y:S01]  /*5440*/  UIADD3 UR24, UR24, 0x2180, URZ ;  /* 0x0000218018187890 */ /* 0x000fe2000fffe03f */
[----:B------:R-:W-:Y:S01]  /*5450*/  UMOV UR14, 0x0 ;  /* 0x00000000000e7882 */ /* 0x000fe20000000000 */
[----:B------:R-:W-:Y:S01]  /*5460*/  UMOV UR15, 0x10000000 ;  /* 0x10000000000f7882 */ /* 0x000fe20000000000 */
[----:B------:R-:W-:Y:S01]  /*5470*/  ISETP.NE.AND P1, PT, R5, 0x5, PT ;  /* 0x000000050500780c */ /* 0x000fe20003f25270 */
[----:B------:R-:W-:Y:S01]  /*5480*/  UMOV UR25, UR33 ;  /* 0x0000002100197c82 */ /* 0x000fe20008000000 */
[----:B------:R-:W-:Y:S01]  /*5490*/  UMOV UR28, UR36 ;  /* 0x00000024001c7c82 */ /* 0x000fe20008000000 */
[----:B------:R-:W-:-:S02]  /*54a0*/  UMOV UR27, UR35 ;  /* 0x00000023001b7c82 */ /* 0x000fc40008000000 */
[----:B------:R-:W-:Y:S01]  /*54b0*/  UIADD3 UR16, UR8, 0x14180, URZ ;  /* 0x0001418008107890 */ /* 0x000fe2000fffe03f */
[----:B------:R0:W-:Y:S01]  /*54c0*/  UTMALDG.3D [UR32], [UR6], desc[UR14] ;  /* 0x00000e20060075b4 */ /* 0x0001e20008011000 */
[----:B------:R-:W-:Y:S01]  /*54d0*/  UIADD3 UR8, UR8, 0x16180, URZ ;  /* 0x0001618008087890 */ /* 0x000fe2000fffe03f */
[----:B------:R-:W-:Y:S01]  /*54e0*/  SEL R7, RZ, 0x1, P1 ;  /* 0x00000001ff077807 */ /* 0x000fe20000800000 */
[----:B------:R-:W-:Y:S01]  /*54f0*/  UMOV UR29, 0x30000 ;  /* 0x00030000001d7882 */ /* 0x000fe20000000000 */
[----:B------:R-:W-:Y:S01]  /*5500*/  UMOV UR17, UR33 ;  /* 0x0000002100117c82 */ /* 0x000fe20008000000 */
[----:B------:R-:W-:Y:S01]  /*5510*/  UMOV UR18, UR34 ;  /* 0x0000002200127c82 */ /* 0x000fe20008000000 */
[----:B------:R-:W-:Y:S01]  /*5520*/  UMOV UR20, UR36 ;  /* 0x0000002400147c82 */ /* 0x000fe20008000000 */
[----:B------:R-:W-:Y:S01]  /*5530*/  UMOV UR9, UR33 ;  /* 0x0000002100097c82 */ /* 0x000fe20008000000 */
[----:B------:R-:W-:Y:S01]  /*5540*/  UMOV UR11, UR19 ;  /* 0x00000013000b7c82 */ /* 0x000fe20008000000 */
[----:B------:R-:W-:Y:S01]  /*5550*/  UMOV UR12, UR36 ;  /* 0x00000024000c7c82 */ /* 0x000fe20008000000 */
[----:B------:R0:W-:Y:S01]  /*5560*/  UTMALDG.3D [UR24], [UR6], desc[UR14] ;  /* 0x00000e18060075b4 */ /* 0x0001e20008011000 */
[----:B------:R-:W-:Y:S01]  /*5570*/  UMOV UR10, UR26 ;  /* 0x0000001a000a7c82 */ /* 0x000fe20008000000 */
[----:B------:R-:W-:-:S02]  /*5580*/  LOP3.LUT R4, R4, R7, RZ, 0x3c, !PT ;  /* 0x0000000704047212 */ /* 0x000fc400078e3cff */
[----:B------:R-:W-:Y:S01]  /*5590*/  SEL R5, R5, RZ, P1 ;  /* 0x000000ff05057207 */ /* 0x000fe20000800000 */
[----:B------:R0:W-:Y:S01]  /*55a0*/  UTMALDG.3D.MULTICAST [UR16], [UR30], UR29, desc[UR14] ;  /* 0x00000e101e0073b4 */ /* 0x0001e2000801181d */
[----:B------:R0:W-:Y:S02]  /*55b0*/  UTMALDG.3D.MULTICAST [UR8], [UR30], UR29, desc[UR14] ;  /* 0x00000e081e0073b4 */ /* 0x0001e4000801181d */
[----:B0-----:R-:W-:Y:S05]  /*55c0*/  @P3 BRA `(.L_x_110) ;  /* 0xfffffffc00103947 */ /* 0x001fea000383ffff */
.L_x_106:
[----:B------:R-:W-:Y:S05]  /*55d0*/  BSYNC B1 ;  /* 0x0000000000017941 */ /* 0x000fea0003800000 */
.L_x_105:
[----:B------:R-:W2:Y:S01]  /*55e0*/  LDL.64 R24, [R1] ;  /* 0x0000000001187983 */ /* 0x000ea20000100a00 */
[----:B------:R-:W-:Y:S01]  /*55f0*/  LOP3.LUT P4, RZ, R10, 0xff, RZ, 0xc0, !PT ;  /* 0x000000ff0aff7812 */ /* 0x000fe2000788c0ff */
[----:B------:R-:W-:Y:S01]  /*5600*/  VIADD R7, R8, UR40 ;  /* 0x0000002808077c36 */ /* 0x000fe20008000000 */
[----:B------:R-:W-:Y:S01]  /*5610*/  ULDC.64 UR6, c[0x0][0x650] ;  /* 0x0001940000067ab9 */ /* 0x000fe20000000a00 */
[----:B------:R-:W-:Y:S01]  /*5620*/  IMAD.U32 R8, RZ, RZ, UR40 ;  /* 0x00000028ff087e24 */ /* 0x000fe2000f8e00ff */
[----:B------:R-:W-:Y:S01]  /*5630*/  UISETP.GE.U32.AND UP0, UPT, UR40, 0x5, UPT ;  /* 0x000000052800788c */ /* 0x000fe2000bf06070 */
[----:B------:R-:W-:Y:S01]  /*5640*/  BSSY B1, `(.L_x_111) ;  /* 0x000006c000017945 */ /* 0x000fe20003800000 */
[----:B------:R-:W-:Y:S01]  /*5650*/  ISETP.GT.U32.AND P1, PT, R7, 0x4, PT ;  /* 0x000000040700780c */ /* 0x000fe20003f24070 */
[----:B------:R-:W-:Y:S01]  /*5660*/  IMAD.MOV.U32 R22, RZ, RZ, -0x1 ;  /* 0xffffffffff167424 */ /* 0x000fe200078e00ff */
[----:B------:R-:W-:Y:S01]  /*5670*/  PRMT R10, RZ, 0x7610, R10 ;  /* 0x00007610ff0a7816 */ /* 0x000fe2000000000a */
[----:B------:R-:W-:Y:S01]  /*5680*/  IMAD.MOV.U32 R18, RZ, RZ, -0x1 ;  /* 0xffffffffff127424 */ /* 0x000fe200078e00ff */
[----:B------:R-:W-:Y:S01]  /*5690*/  ISETP.LT.U32.AND P1, PT, R8, 0x5, P1 ;  /* 0x000000050800780c */ /* 0x000fe20000f21070 */
[----:B------:R-:W-:Y:S01]  /*56a0*/  IMAD.MOV.U32 R19, RZ, RZ, -0x1 ;  /* 0xffffffffff137424 */ /* 0x000fe200078e00ff */
[----:B------:R-:W-:Y:S01]  /*56b0*/  PLOP3.LUT P3, PT, PT, PT, UP0, 0x80, 0x0 ;  /* 0x000000000000781c */ /* 0x000fe20003f6f008 */
[----:B------:R-:W0:Y:S01]  /*56c0*/  @P4 S2R R5, SR_CgaCtaId ;  /* 0x0000000000054919 */ /* 0x000e220000008800 */
[----:B------:R-:W-:-:S04]  /*56d0*/  @P4 MOV R4, 0x400 ;  /* 0x0000040000044802 */ /* 0x000fc80000000f00 */
[----:B0-----:R-:W-:Y:S01]  /*56e0*/  @P4 LEA R6, R5, R4, 0x18 ;  /* 0x0000000405064211 */ /* 0x001fe200078ec0ff */
[----:B------:R-:W-:Y:S01]  /*56f0*/  IMAD.WIDE.U32 R4, R7, -0x33333333, RZ ;  /* 0xcccccccd07047825 */ /* 0x000fe200078e00ff */
[----:B------:R-:W-:Y:S02]  /*5700*/  SEL R4, RZ, 0x1, !P1 ;  /* 0x00000001ff047807 */ /* 0x000fe40004800000 */
[----:B------:R0:W-:Y:S02]  /*5710*/  @P4 SYNCS.ARRIVE.TRANS64.A1T0 RZ, [R6+URZ+0x88], RZ ;  /* 0x000088ff06ff49a7 */ /* 0x0001e4000810003f */
[----:B------:R-:W-:Y:S02]  /*5720*/  LOP3.LUT R3, R3, R4, RZ, 0x3c, !PT ;  /* 0x0000000403037212 */ /* 0x000fe400078e3cff */
[----:B------:R-:W-:Y:S02]  /*5730*/  PRMT R4, RZ, 0x7610, R4 ;  /* 0x00007610ff047816 */ /* 0x000fe40000000004 */
[----:B0-----:R-:W-:-:S04]  /*5740*/  SHF.R.U32.HI R6, RZ, 0x2, R5 ;  /* 0x00000002ff067819 */ /* 0x001fc80000011605 */
[----:B------:R-:W-:Y:S01]  /*5750*/  @P3 LOP3.LUT R3, R3, 0x1, R6, 0x78, !PT ;  /* 0x0000000103033812 */ /* 0x000fe200078e7806 */
[----:B------:R-:W-:Y:S01]  /*5760*/  IMAD R8, R6, -0x5, R7 ;  /* 0xfffffffb06087824 */ /* 0x000fe200078e0207 */
[----:B--2---:R-:W-:-:S04]  /*5770*/  IADD3 R16, P4, R16, R24, RZ ;  /* 0x0000001810107210 */ /* 0x004fc80007f9e0ff */
[----:B------:R-:W-:Y:S01]  /*5780*/  ISETP.GE.U32.AND P1, PT, R16, UR6, PT ;  /* 0x0000000610007c0c */ /* 0x000fe2000bf26070 */
[----:B------:R-:W-:-:S05]  /*5790*/  IMAD.X R17, R17, 0x1, R0, P4 ;  /* 0x0000000111117824 */ /* 0x000fca00020e0600 */
[----:B------:R-:W-:-:S13]  /*57a0*/  ISETP.GE.U32.AND.EX P1, PT, R17, UR7, PT, P1 ;  /* 0x0000000711007c0c */ /* 0x000fda000bf26110 */
[----:B------:R-:W-:Y:S05]  /*57b0*/  @P1 BRA `(.L_x_112) ;  /* 0x0000000400501947 */ /* 0x000fea0003800000 */
[----:B------:R-:W0:Y:S01]  /*57c0*/  S2R R13, SR_CTAID.X ;  /* 0x00000000000d7919 */ /* 0x000e220000002500 */
[----:B------:R-:W-:Y:S01]  /*57d0*/  ULDC.64 UR6, c[0x0][0x628] ;  /* 0x00018a0000067ab9 */ /* 0x000fe20000000a00 */
[----:B------:R-:W-:Y:S01]  /*57e0*/  ULDC UR9, c[0x0][0x630] ;  /* 0x00018c0000097ab9 */ /* 0x000fe20000000800 */
[----:B------:R-:W-:Y:S01]  /*57f0*/  ISETP.NE.U32.AND P1, PT, RZ, UR6, PT ;  /* 0x00000006ff007c0c */ /* 0x000fe2000bf25070 */
[----:B------:R-:W1:Y:S01]  /*5800*/  S2R R14, SR_CTAID.Y ;  /* 0x00000000000e7919 */ /* 0x000e620000002600 */
[----:B------:R-:W-:Y:S01]  /*5810*/  ULDC UR10, c[0x0][0x150] ;  /* 0x00005400000a7ab9 */ /* 0x000fe20000000800 */
[----:B------:R-:W-:Y:S01]  /*5820*/  IMAD.MOV.U32 R4, RZ, RZ, R16 ;  /* 0x000000ffff047224 */ /* 0x000fe200078e0010 */
[----:B------:R-:W-:Y:S01]  /*5830*/  ISETP.NE.AND.EX P1, PT, RZ, UR7, PT, P1 ;  /* 0x00000007ff007c0c */ /* 0x000fe2000bf25310 */
[----:B------:R-:W-:Y:S01]  /*5840*/  IMAD.MOV.U32 R5, RZ, RZ, R17 ;  /* 0x000000ffff057224 */ /* 0x000fe200078e0011 */
[----:B0-----:R-:W-:-:S11]  /*5850*/  I2FP.F32.U32 R18, R13 ;  /* 0x0000000d00127245 */ /* 0x001fd60000201000 */
[----:B------:R-:W-:Y:S05]  /*5860*/  @!P1 BRA `(.L_x_113) ;  /* 0x0000000000289947 */ /* 0x000fea0003800000 */
[----:B------:R-:W-:Y:S02]  /*5870*/  ULDC UR8, c[0x0][0x634] ;  /* 0x00018d0000087ab9 */ /* 0x000fe40000000800 */
[----:B------:R-:W-:-:S05]  /*5880*/  IADD3 R5, P1, R16, UR8, RZ ;  /* 0x0000000810057c10 */ /* 0x000fca000ff3e0ff */
[----:B------:R-:W-:-:S04]  /*5890*/  IMAD.X R15, RZ, RZ, R17, P1 ;  /* 0x000000ffff0f7224 */ /* 0x000fc800008e0611 */
[----:B------:R-:W-:-:S04]  /*58a0*/  IMAD.WIDE.U32 R6, R15, UR6, RZ ;  /* 0x000000060f067c25 */ /* 0x000fc8000f8e00ff */
[----:B------:R-:W-:-:S04]  /*58b0*/  IMAD.WIDE.U32 R6, P1, R5, UR7, R6 ;  /* 0x0000000705067c25 */ /* 0x000fc8000f820006 */
[----:B------:R-:W-:-:S04]  /*58c0*/  IMAD.WIDE.U32 R4, R5, UR6, RZ ;  /* 0x0000000605047c25 */ /* 0x000fc8000f8e00ff */
[----:B------:R-:W-:Y:S01]  /*58d0*/  IMAD.MOV.U32 R4, RZ, RZ, R7 ;  /* 0x000000ffff047224 */ /* 0x000fe200078e0007 */
[----:B------:R-:W-:Y:S01]  /*58e0*/  IADD3 RZ, P3, R5, R6, RZ ;  /* 0x0000000605ff7210 */ /* 0x000fe20007f7e0ff */
[----:B------:R-:W-:-:S04]  /*58f0*/  IMAD.X R5, RZ, RZ, RZ, P1 ;  /* 0x000000ffff057224 */ /* 0x000fc800008e06ff */
[----:B------:R-:W-:-:S08]  /*5900*/  IMAD.WIDE.U32.X R4, R15, UR7, R4, P3 ;  /* 0x000000070f047c25 */ /* 0x000fd000098e0404 */
.L_x_113:
[--C-:B------:R-:W-:Y:S01]  /*5910*/  SHF.R.U64 R19, R4, UR9, R5.reuse ;  /* 0x0000000904137c19 */ /* 0x100fe20008001205 */
[----:B------:R-:W-:Y:S01]  /*5920*/  FMUL R18, R18, UR10 ;  /* 0x0000000a12127c20 */ /* 0x000fe20008400000 */
[----:B------:R-:W-:Y:S01]  /*5930*/  SHF.R.U32.HI R4, RZ, UR9, R5 ;  /* 0x00000009ff047c19 */ /* 0x000fe20008011605 */
[----:B------:R-:W0:Y:S01]  /*5940*/  LDC R6, c[0x0][0x144] ;  /* 0x00005100ff067b82 */ /* 0x000e220000000800 */
[----:B------:R-:W-:Y:S01]  /*5950*/  IADD3 R5, P1, RZ, -R19, RZ ;  /* 0x80000013ff057210 */ /* 0x000fe20007f3e0ff */
[----:B------:R-:W-:Y:S01]  /*5960*/  ULDC UR8, c[0x0][0x154] ;  /* 0x0000550000087ab9 */ /* 0x000fe20000000800 */
[----:B-1----:R-:W-:Y:S01]  /*5970*/  I2FP.F32.U32 R7, R14 ;  /* 0x0000000e00077245 */ /* 0x002fe20000201000 */
[----:B------:R-:W1:Y:S01]  /*5980*/  F2I.U32.TRUNC.NTZ R18, R18 ;  /* 0x0000001200127305 */ /* 0x000e62000020f000 */
[----:B------:R-:W-:Y:S01]  /*5990*/  ULDC.64 UR6, c[0x0][0x620] ;  /* 0x0001880000067ab9 */ /* 0x000fe20000000a00 */
[----:B------:R-:W-:Y:S01]  /*59a0*/  IMAD.X R4, RZ, RZ, ~R4, P1 ;  /* 0x000000ffff047224 */ /* 0x000fe200008e0e04 */
[----:B------:R-:W-:Y:S01]  /*59b0*/  ISETP.NE.AND P4, PT, R2, 0x1, PT ;  /* 0x000000010200780c */ /* 0x000fe20003f85270 */
[----:B------:R-:W-:Y:S01]  /*59c0*/  FMUL R20, R7, UR8 ;  /* 0x0000000807147c20 */ /* 0x000fe20008400000 */
[----:B------:R-:W2:Y:S01]  /*59d0*/  LDC R21, c[0x0][0x148] ;  /* 0x00005200ff157b82 */ /* 0x000ea20000000800 */
[----:B------:R-:W-:Y:S01]  /*59e0*/  IMAD R4, R4, UR6, RZ ;  /* 0x0000000604047c24 */ /* 0x000fe2000f8e02ff */
[----:B------:R-:W-:-:S02]  /*59f0*/  ULDC.64 UR8, c[0x0][0x640] ;  /* 0x0001900000087ab9 */ /* 0x000fc40000000a00 */
[----:B------:R-:W-:Y:S01]  /*5a00*/  ISETP.NE.U32.AND P1, PT, RZ, UR8, PT ;  /* 0x00000008ff007c0c */ /* 0x000fe2000bf25070 */
[----:B------:R-:W3:Y:S01]  /*5a10*/  F2I.U32.TRUNC.NTZ R20, R20 ;  /* 0x0000001400147305 */ /* 0x000ee2000020f000 */
[C---:B------:R-:W-:Y:S02]  /*5a20*/  IMAD R7, R5.reuse, UR7, R4 ;  /* 0x0000000705077c24 */ /* 0x040fe4000f8e0204 */
[----:B------:R-:W-:Y:S01]  /*5a30*/  IMAD.WIDE.U32 R4, R5, UR6, R16 ;  /* 0x0000000605047c25 */ /* 0x000fe2000f8e0010 */
[----:B------:R-:W-:Y:S01]  /*5a40*/  ULDC UR6, c[0x0][0x618] ;  /* 0x0001860000067ab9 */ /* 0x000fe20000000800 */
[----:B------:R-:W-:Y:S02]  /*5a50*/  ISETP.NE.AND.EX P1, PT, RZ, UR9, PT, P1 ;  /* 0x00000009ff007c0c */ /* 0x000fe4000bf25310 */
[----:B------:R-:W-:Y:S02]  /*5a60*/  IMAD.IADD R5, R5, 0x1, R7 ;  /* 0x0000000105057824 */ /* 0x000fe400078e0207 */
[----:B-1----:R-:W-:-:S03]  /*5a70*/  IMAD.MOV R18, RZ, RZ, -R18 ;  /* 0x000000ffff127224 */ /* 0x002fc600078e0a12 */
[----:B------:R-:W-:Y:S01]  /*5a80*/  SHF.R.U64 R15, R4, UR6, R5 ;  /* 0x00000006040f7c19 */ /* 0x000fe20008001205 */
[----:B0-----:R-:W-:Y:S01]  /*5a90*/  IMAD R13, R6, R18, R13 ;  /* 0x00000012060d7224 */ /* 0x001fe200078e020d */
[----:B------:R-:W-:Y:S01]  /*5aa0*/  SHF.R.U32.HI R4, RZ, UR6, R5 ;  /* 0x00000006ff047c19 */ /* 0x000fe20008011605 */
[----:B------:R-:W-:Y:S01]  /*5ab0*/  ULDC UR6, c[0x0][0x608] ;  /* 0x0001820000067ab9 */ /* 0x000fe20000000800 */
[----:B---3--:R-:W-:Y:S02]  /*5ac0*/  IMAD.MOV R6, RZ, RZ, -R20 ;  /* 0x000000ffff067224 */ /* 0x008fe400078e0a14 */
[--C-:B------:R-:W-:Y:S02]  /*5ad0*/  SHF.R.U64 R18, R15, UR6, R4.reuse ;  /* 0x000000060f127c19 */ /* 0x100fe40008001204 */
[----:B------:R-:W-:Y:S01]  /*5ae0*/  SHF.R.U32.HI R5, RZ, UR6, R4 ;  /* 0x00000006ff057c19 */ /* 0x000fe20008011604 */
[----:B------:R-:W-:Y:S01]  /*5af0*/  ULDC UR6, c[0x0][0x658] ;  /* 0x0001960000067ab9 */ /* 0x000fe20000000800 */
[----:B--2---:R-:W-:-:S02]  /*5b00*/  @P4 IMAD R13, R21, R6, R14 ;  /* 0x00000006150d4224 */ /* 0x004fc400078e020e */
[--C-:B------:R-:W-:Y:S02]  /*5b10*/  SHF.R.U64 R14, R18, UR6, R5.reuse ;  /* 0x00000006120e7c19 */ /* 0x100fe40008001205 */
[----:B------:R-:W-:-:S03]  /*5b20*/  SHF.R.U32.HI R21, RZ, UR6, R5 ;  /* 0x00000006ff157c19 */ /* 0x000fc60008011605 */
[----:B------:R-:W-:Y:S02]  /*5b30*/  IMAD.MOV.U32 R6, RZ, RZ, R14 ;  /* 0x000000ffff067224 */ /* 0x000fe400078e000e */
[----:B------:R-:W-:Y:S01]  /*5b40*/  IMAD.MOV.U32 R5, RZ, RZ, R21 ;  /* 0x000000ffff057224 */ /* 0x000fe200078e0015 */
[----:B------:R-:W-:Y:S06]  /*5b50*/  @!P1 BRA `(.L_x_114) ;  /* 0x00000000002c9947 */ /* 0x000fec0003800000 */
        /* <DEDUP_REMOVED lines=9> */
[----:B------:R-:W-:-:S04]  /*5bf0*/  IMAD.WIDE.U32.X R4, R21, UR9, R4, P3 ;  /* 0x0000000915047c25 */ /* 0x000fc800098e0404 */
[----:B------:R-:W-:-:S07]  /*5c00*/  IMAD.MOV.U32 R6, RZ, RZ, R4 ;  /* 0x000000ffff067224 */ /* 0x000fce00078e0004 */
.L_x_114:
[----:B------:R-:W-:Y:S01]  /*5c10*/  ULDC UR6, c[0x0][0x648] ;  /* 0x0001920000067ab9 */ /* 0x000fe20000000800 */
[----:B------:R-:W-:Y:S01]  /*5c20*/  LOP3.LUT R4, R18, UR13, RZ, 0xc0, !PT ;  /* 0x0000000d12047c12 */ /* 0x000fe2000f8ec0ff */
[----:B------:R-:W-:Y:S01]  /*5c30*/  ULDC UR7, c[0x0][0x610] ;  /* 0x0001840000077ab9 */ /* 0x000fe20000000800 */
[----:B------:R-:W-:Y:S01]  /*5c40*/  SHF.R.U64 R5, R6, UR6, R5 ;  /* 0x0000000606057c19 */ /* 0x000fe20008001205 */
[----:B------:R-:W-:Y:S01]  /*5c50*/  ULDC UR6, c[0x0][0x638] ;  /* 0x00018e0000067ab9 */ /* 0x000fe20000000800 */
[----:B------:R-:W-:-:S03]  /*5c60*/  LOP3.LUT R15, R15, UR4, RZ, 0xc0, !PT ;  /* 0x000000040f0f7c12 */ /* 0x000fc6000f8ec0ff */
[----:B------:R-:W-:Y:S02]  /*5c70*/  IMAD.MOV R7, RZ, RZ, -R5 ;  /* 0x000000ffff077224 */ /* 0x000fe400078e0a05 */
[----:B------:R-:W-:Y:S02]  /*5c80*/  IMAD R4, R5, UR5, R4 ;  /* 0x0000000505047c24 */ /* 0x000fe4000f8e0204 */
[----:B------:R-:W-:Y:S01]  /*5c90*/  IMAD R14, R7, UR6, R14 ;  /* 0x00000006070e7c24 */ /* 0x000fe2000f8e020e */
[----:B------:R-:W-:Y:S01]  /*5ca0*/  ULDC UR6, c[0x0][0x600] ;  /* 0x0001800000067ab9 */ /* 0x000fe20000000800 */
[----:B------:R-:W-:Y:S02]  /*5cb0*/  IMAD R13, R4, UR7, R13 ;  /* 0x00000007040d7c24 */ /* 0x000fe4000f8e020d */
[----:B------:R-:W-:Y:S02]  /*5cc0*/  IMAD R14, R14, UR6, R15 ;  /* 0x000000060e0e7c24 */ /* 0x000fe4000f8e020f */
[----:B------:R-:W-:-:S03]  /*5cd0*/  IMAD.MOV.U32 R4, RZ, RZ, 0x1 ;  /* 0x00000001ff047424 */ /* 0x000fc600078e00ff */
[----:B------:R-:W-:Y:S02]  /*5ce0*/  SEL R18, R14, R13, !P4 ;  /* 0x0000000d0e127207 */ /* 0x000fe40006000000 */
[----:B------:R-:W-:-:S07]  /*5cf0*/  SEL R22, R13, R14, !P4 ;  /* 0x0000000e0d167207 */ /* 0x000fce0006000000 */
.L_x_112:
[----:B------:R-:W-:Y:S05]  /*5d00*/  BSYNC B1 ;  /* 0x0000000000017941 */ /* 0x000fea0003800000 */
.L_x_111:
[----:B------:R-:W-:-:S13]  /*5d10*/  LOP3.LUT P1, RZ, R4, 0xff, RZ, 0xc0, !PT ;  /* 0x000000ff04ff7812 */ /* 0x000fda000782c0ff */
[----:B------:R-:W-:Y:S05]  /*5d20*/  @P1 BRA `(.L_x_115) ;  /* 0xfffffff400041947 */ /* 0x000fea000383ffff */
[----:B------:R-:W-:Y:S05]  /*5d30*/  BSYNC B0 ;  /* 0x0000000000007941 */ /* 0x000fea0003800000 */
.L_x_103:
[----:B------:R-:W-:-:S03]  /*5d40*/  UMOV UR6, 0xffffffff ;  /* 0xffffffff00067882 */ /* 0x000fc60000000000 */
[----:B------:R-:W-:Y:S05]  /*5d50*/  BRA.DIV UR6, `(.L_x_116) ;  /* 0x00000006066c7947 */ /* 0x000fea000b800000 */
[----:B------:R-:W-:-:S13]  /*5d60*/  ELECT P6, URZ, PT ;  /* 0x00000000003f782f */ /* 0x000fda00038c0000 */
.L_x_133:
[----:B------:R-:W-:Y:S04]  /*5d70*/  BSSY B0, `(.L_x_117) ;  /* 0x0000034000007945 */ /* 0x000fe80003800000 */
[----:B------:R-:W-:Y:S05]  /*5d80*/  @!P6 BRA `(.L_x_118) ;  /* 0x0000000000c8e947 */ /* 0x000fea0003800000 */
[----:B------:R-:W-:-:S04]  /*5d90*/  LOP3.LUT R23, R23, 0x2, RZ, 0xfc, !PT ;  /* 0x0000000217177812 */ /* 0x000fc800078efcff */
[----:B------:R-:W-:-:S13]  /*5da0*/  ISETP.NE.AND P0, PT, R23, 0x3, PT ;  /* 0x000000031700780c */ /* 0x000fda0003f05270 */
[----:B------:R-:W-:Y:S05]  /*5db0*/  @!P0 BRA `(.L_x_119) ;  /* 0x0000000000048947 */ /* 0x000fea0003800000 */
[----:B------:R-:W-:Y:S01]  /*5dc0*/  BPT.TRAP 0x1 ;  /* 0x000000040000795c */ /* 0x000fe20000300000 */
.L_x_119:
[----:B------:R-:W0:Y:S01]  /*5dd0*/  S2R R5, SR_CgaCtaId ;  /* 0x0000000000057919 */ /* 0x000e220000008800 */
[----:B------:R-:W-:Y:S02]  /*5de0*/  MOV R0, 0x400 ;  /* 0x0000040000007802 */ /* 0x000fe40000000f00 */
[----:B------:R-:W-:Y:S02]  /*5df0*/  SHF.L.U32 R2, R3, 0x1f, RZ ;  /* 0x0000001f03027819 */ /* 0x000fe400000006ff */
[----:B0-----:R-:W-:-:S05]  /*5e00*/  LEA R5, R5, R0, 0x18 ;  /* 0x0000000005057211 */ /* 0x001fca00078ec0ff */
[----:B------:R-:W-:-:S04]  /*5e10*/  VIADD R5, R5, 0x28 ;  /* 0x0000002805057836 */ /* 0x000fc80000000000 */
[C---:B------:R-:W-:Y:S02]  /*5e20*/  IMAD R7, R8.reuse, 0x8, R5 ;  /* 0x0000000808077824 */ /* 0x040fe400078e0205 */
[----:B------:R-:W-:Y:S02]  /*5e30*/  VIADD R8, R8, 0x1 ;  /* 0x0000000108087836 */ /* 0x000fe40000000000 */
[----:B------:R-:W0:Y:S03]  /*5e40*/  SYNCS.PHASECHK.TRANS64.TRYWAIT P0, [R7+URZ], R2 ;  /* 0x00000002070075a7 */ /* 0x000e26000800017f */
[----:B------:R-:W-:-:S04]  /*5e50*/  ISETP.NE.AND P1, PT, R8, 0x5, PT ;  /* 0x000000050800780c */ /* 0x000fc80003f25270 */
[----:B------:R-:W-:Y:S02]  /*5e60*/  SEL R0, RZ, 0x1, P1 ;  /* 0x00000001ff007807 */ /* 0x000fe40000800000 */
[----:B------:R-:W-:Y:S02]  /*5e70*/  SEL R8, R8, RZ, P1 ;  /* 0x000000ff08087207 */ /* 0x000fe40000800000 */
[----:B------:R-:W-:-:S03]  /*5e80*/  LOP3.LUT R9, R3, R0, RZ, 0x3c, !PT ;  /* 0x0000000003097212 */ /* 0x000fc600078e3cff */
[----:B------:R-:W-:Y:S01]  /*5e90*/  IMAD R6, R8, 0x8, R5 ;  /* 0x0000000808067824 */ /* 0x000fe200078e0205 */
[----:B------:R-:W-:Y:S01]  /*5ea0*/  SHF.L.U32 R3, R9, 0x1f, RZ ;  /* 0x0000001f09037819 */ /* 0x000fe200000006ff */
[----:B0-----:R-:W-:Y:S06]  /*5eb0*/  @!P0 BRA `(.L_x_120) ;  /* 0x0000000400348947 */ /* 0x001fec0003800000 */
.L_x_134:
[----:B------:R-:W1:Y:S01]  /*5ec0*/  SYNCS.PHASECHK.TRANS64.TRYWAIT P0, [R6+URZ], R3 ;  /* 0x00000003060075a7 */ /* 0x000e62000800017f */
[----:B------:R-:W-:-:S05]  /*5ed0*/  VIADD R0, R8, 0x1 ;  /* 0x0000000108007836 */ /* 0x000fca0000000000 */
[----:B------:R-:W-:-:S04]  /*5ee0*/  ISETP.NE.AND P1, PT, R0, 0x5, PT ;  /* 0x000000050000780c */ /* 0x000fc80003f25270 */
[----:B0-----:R-:W-:Y:S02]  /*5ef0*/  SEL R2, RZ, 0x1, P1 ;  /* 0x00000001ff027807 */ /* 0x001fe40000800000 */
[----:B------:R-:W-:Y:S02]  /*5f00*/  SEL R0, R0, RZ, P1 ;  /* 0x000000ff00007207 */ /* 0x000fe40000800000 */
[----:B------:R-:W-:-:S03]  /*5f10*/  LOP3.LUT R9, R9, R2, RZ, 0x3c, !PT ;  /* 0x0000000209097212 */ /* 0x000fc600078e3cff */
[----:B------:R-:W-:Y:S01]  /*5f20*/  IMAD R7, R0, 0x8, R5 ;  /* 0x0000000800077824 */ /* 0x000fe200078e0205 */
[----:B------:R-:W-:Y:S01]  /*5f30*/  SHF.L.U32 R4, R9, 0x1f, RZ ;  /* 0x0000001f09047819 */ /* 0x000fe200000006ff */
[----:B-1----:R-:W-:Y:S06]  /*5f40*/  @!P0 BRA `(.L_x_121) ;  /* 0x0000000400248947 */ /* 0x002fec0003800000 */
.L_x_135:
[----:B------:R-:W1:Y:S01]  /*5f50*/  SYNCS.PHASECHK.TRANS64.TRYWAIT P0, [R7+URZ], R4 ;  /* 0x00000004070075a7 */ /* 0x000e62000800017f */
[----:B------:R-:W-:-:S05]  /*5f60*/  VIADD R0, R0, 0x1 ;  /* 0x0000000100007836 */ /* 0x000fca0000000000 */
[----:B------:R-:W-:-:S04]  /*5f70*/  ISETP.NE.AND P1, PT, R0, 0x5, PT ;  /* 0x000000050000780c */ /* 0x000fc80003f25270 */
[----:B------:R-:W-:Y:S02]  /*5f80*/  SEL R2, RZ, 0x1, P1 ;  /* 0x00000001ff027807 */ /* 0x000fe40000800000 */
[----:B------:R-:W-:Y:S02]  /*5f90*/  SEL R0, R0, RZ, P1 ;  /* 0x000000ff00007207 */ /* 0x000fe40000800000 */
[----:B------:R-:W-:-:S03]  /*5fa0*/  LOP3.LUT R9, R9, R2, RZ, 0x3c, !PT ;  /* 0x0000000209097212 */ /* 0x000fc600078e3cff */
[----:B0-----:R-:W-:Y:S01]  /*5fb0*/  IMAD R6, R0, 0x8, R5 ;  /* 0x0000000800067824 */ /* 0x001fe200078e0205 */
[----:B------:R-:W-:Y:S01]  /*5fc0*/  SHF.L.U32 R3, R9, 0x1f, RZ ;  /* 0x0000001f09037819 */ /* 0x000fe200000006ff */
[----:B-1----:R-:W-:Y:S06]  /*5fd0*/  @!P0 BRA `(.L_x_122) ;  /* 0x0000000400148947 */ /* 0x002fec0003800000 */
.L_x_136:
[----:B------:R-:W1:Y:S01]  /*5fe0*/  SYNCS.PHASECHK.TRANS64.TRYWAIT P0, [R6+URZ], R3 ;  /* 0x00000003060075a7 */ /* 0x000e62000800017f */
[----:B------:R-:W-:-:S05]  /*5ff0*/  VIADD R0, R0, 0x1 ;  /* 0x0000000100007836 */ /* 0x000fca0000000000 */
[----:B------:R-:W-:-:S04]  /*6000*/  ISETP.NE.AND P1, PT, R0, 0x5, PT ;  /* 0x000000050000780c */ /* 0x000fc80003f25270 */
[----:B------:R-:W-:Y:S02]  /*6010*/  SEL R2, RZ, 0x1, P1 ;  /* 0x00000001ff027807 */ /* 0x000fe40000800000 */
[----:B------:R-:W-:Y:S02]  /*6020*/  SEL R0, R0, RZ, P1 ;  /* 0x000000ff00007207 */ /* 0x000fe40000800000 */
[----:B------:R-:W-:Y:S01]  /*6030*/  LOP3.LUT R2, R9, R2, RZ, 0x3c, !PT ;  /* 0x0000000209027212 */ /* 0x000fe200078e3cff */
[----:B-1----:R-:W-:Y:S06]  /*6040*/  @!P0 BRA `(.L_x_123) ;  /* 0x00000004000c8947 */ /* 0x002fec0003800000 */
.L_x_137:
[----:B------:R-:W-:Y:S01]  /*6050*/  IMAD R5, R0, 0x8, R5 ;  /* 0x0000000800057824 */ /* 0x000fe200078e0205 */
[----:B------:R-:W-:-:S07]  /*6060*/  SHF.L.U32 R0, R2, 0x1f, RZ ;  /* 0x0000001f02007819 */ /* 0x000fce00000006ff */
.L_x_124:
[----:B--2---:R2:W3:Y:S02]  /*6070*/  SYNCS.PHASECHK.TRANS64.TRYWAIT P0, [R5+URZ], R0 ;  /* 0x00000000050075a7 */ /* 0x0044e4000800017f */
[----:B---3--:R-:W-:Y:S05]  /*6080*/  @!P0 NANOSLEEP.SYNCS 0x989680 ;  /* 0x009896800000895d */ /* 0x008fea0003900000 */
[----:B------:R-:W3:Y:S02]  /*6090*/  @!P0 SYNCS.PHASECHK.TRANS64 P0, [R5+URZ], R0 ;  /* 0x00000000050085a7 */ /* 0x000ee4000800007f */
[----:B---3--:R-:W-:Y:S05]  /*60a0*/  @!P0 BRA `(.L_x_124) ;  /* 0xfffffffc00f08947 */ /* 0x008fea000383ffff */
.L_x_118:
[----:B------:R-:W-:Y:S05]  /*60b0*/  BSYNC B0 ;  /* 0x0000000000007941 */ /* 0x000fea0003800000 */
.L_x_117:
[----:B------:R-:W-:Y:S05]  /*60c0*/  EXIT ;  /* 0x000000000000794d */ /* 0x000fea0003800000 */
.L_x_19:
[----:B0-----:R-:W-:-:S04]  /*60d0*/  IMAD.U32 R3, RZ, RZ, UR43 ;  /* 0x0000002bff037e24 */ /* 0x001fc8000f8e00ff */
[----:B------:R0:W1:Y:S03]  /*60e0*/  SYNCS.PHASECHK.TRANS64.TRYWAIT P0, [R3+URZ+-0x8], R0 ;  /* 0xfffff800030075a7 */ /* 0x000066000800017f */
[----:B-1----:R-:W-:Y:S05]  /*60f0*/  @!P0 NANOSLEEP.SYNCS 0x989680 ;  /* 0x009896800000895d */ /* 0x002fea0003900000 */
[----:B------:R-:W1:Y:S02]  /*6100*/  @!P0 SYNCS.PHASECHK.TRANS64 P0, [R3+URZ+-0x8], R0 ;  /* 0xfffff800030085a7 */ /* 0x000e64000800007f */
[----:B-1----:R-:W-:Y:S05]  /*6110*/  @!P0 BRA `(.L_x_19) ;  /* 0xfffffffc00ec8947 */ /* 0x002fea000383ffff */
[----:B------:R-:W-:Y:S05]  /*6120*/  BRA `(.L_x_125) ;  /* 0xffffffb400c87947 */ /* 0x000fea000383ffff */
.L_x_24:
[----:B-1----:R1:W2:Y:S02]  /*6130*/  SYNCS.PHASECHK.TRANS64.TRYWAIT P1, [R3+URZ], R0 ;  /* 0x00000000030075a7 */ /* 0x0022a4000802017f */
[----:B--2---:R-:W-:Y:S05]  /*6140*/  @!P1 NANOSLEEP.SYNCS 0x989680 ;  /* 0x009896800000995d */ /* 0x004fea0003900000 */
[----:B------:R-:W2:Y:S02]  /*6150*/  @!P1 SYNCS.PHASECHK.TRANS64 P1, [R3+URZ], R0 ;  /* 0x00000000030095a7 */ /* 0x000ea4000802007f */
[----:B--2---:R-:W-:Y:S05]  /*6160*/  @!P1 BRA `(.L_x_24) ;  /* 0xfffffffc00f09947 */ /* 0x004fea000383ffff */
[----:B------:R-:W-:Y:S05]  /*6170*/  BRA `(.L_x_23) ;  /* 0xffffffb800347947 */ /* 0x000fea000383ffff */
.L_x_29:
[----:B-1----:R-:W-:-:S04]  /*6180*/  IMAD.U32 R5, RZ, RZ, UR4 ;  /* 0x00000004ff057e24 */ /* 0x002fc8000f8e00ff */
[----:B------:R1:W2:Y:S03]  /*6190*/  SYNCS.PHASECHK.TRANS64.TRYWAIT P1, [R5+URZ], R4 ;  /* 0x00000004050075a7 */ /* 0x0002a6000802017f */
[----:B--2---:R-:W-:Y:S05]  /*61a0*/  @!P1 NANOSLEEP.SYNCS 0x989680 ;  /* 0x009896800000995d */ /* 0x004fea0003900000 */
[----:B------:R-:W2:Y:S02]  /*61b0*/  @!P1 SYNCS.PHASECHK.TRANS64 P1, [R5+URZ], R4 ;  /* 0x00000004050095a7 */ /* 0x000ea4000802007f */
[----:B--2---:R-:W-:Y:S05]  /*61c0*/  @!P1 BRA `(.L_x_29) ;  /* 0xfffffffc00ec9947 */ /* 0x004fea000383ffff */
[----:B------:R-:W-:Y:S05]  /*61d0*/  BRA `(.L_x_28) ;  /* 0xffffffbc005c7947 */ /* 0x000fea000383ffff */
.L_x_35:
[----:B0-----:R-:W-:-:S04]  /*61e0*/  IMAD.U32 R3, RZ, RZ, UR43 ;  /* 0x0000002bff037e24 */ /* 0x001fc8000f8e00ff */
[----:B------:R0:W1:Y:S03]  /*61f0*/  SYNCS.PHASECHK.TRANS64.TRYWAIT P0, [R3+URZ+0x8], R0 ;  /* 0x00000800030075a7 */ /* 0x000066000800017f */
[----:B-1----:R-:W-:Y:S05]  /*6200*/  @!P0 NANOSLEEP.SYNCS 0x989680 ;  /* 0x009896800000895d */ /* 0x002fea0003900000 */
[----:B------:R-:W1:Y:S02]  /*6210*/  @!P0 SYNCS.PHASECHK.TRANS64 P0, [R3+URZ+0x8], R0 ;  /* 0x00000800030085a7 */ /* 0x000e64000800007f */
[----:B-1----:R-:W-:Y:S05]  /*6220*/  @!P0 BRA `(.L_x_35) ;  /* 0xfffffffc00ec8947 */ /* 0x002fea000383ffff */
[----:B------:R-:W-:Y:S05]  /*6230*/  BRA `(.L_x_126) ;  /* 0xffffffc4000c7947 */ /* 0x000fea000383ffff */
.L_x_104:
[----:B------:R-:W-:Y:S01]  /*6240*/  BSSY B1, `(.L_x_127) ;  /* 0x0000006000017945 */ /* 0x000fe20003800000 */
[----:B------:R-:W-:-:S07]  /*6250*/  IMAD.MOV.U32 R15, RZ, RZ, -0x1 ;  /* 0xffffffffff0f7424 */ /* 0x000fce00078e00ff */
[----:B-----5:R-:W-:Y:S05]  /*6260*/  WARPSYNC.COLLECTIVE R15, `(.L_x_128) ;  /* 0x000000000f0c7348 */ /* 0x020fea0003c00000 */
[----:B------:R-:W-:Y:S02]  /*6270*/  ELECT P6, UR62, PT ;  /* 0x00000000003e782f */ /* 0x000fe400038c0000 */
[----:B------:R-:W-:Y:S01]  /*6280*/  MOV R14, UR62 ;  /* 0x0000003e000e7c02 */ /* 0x000fe20008000f00 */
[----:B-----5:R-:W-:Y:S10]  /*6290*/  ENDCOLLECTIVE ;  /* 0x000000000000791b */ /* 0x020ff40003800000 */
.L_x_128:
[----:B------:R-:W-:Y:S05]  /*62a0*/  BSYNC B1 ;  /* 0x0000000000017941 */ /* 0x000fea0003800000 */
.L_x_127:
[----:B------:R-:W-:Y:S05]  /*62b0*/  BRA `(.L_x_129) ;  /* 0xffffffec00ac7947 */ /* 0x000fea000383ffff */
.L_x_107:
[----:B-1----:R1:W2:Y:S02]  /*62c0*/  SYNCS.PHASECHK.TRANS64.TRYWAIT P1, [R13+URZ+0x28], R6 ;  /* 0x000028060d0075a7 */ /* 0x0022a4000802017f */
[----:B--2---:R-:W-:Y:S05]  /*62d0*/  @!P1 NANOSLEEP.SYNCS 0x989680 ;  /* 0x009896800000995d */ /* 0x004fea0003900000 */
[----:B------:R-:W2:Y:S02]  /*62e0*/  @!P1 SYNCS.PHASECHK.TRANS64 P1, [R13+URZ+0x28], R6 ;  /* 0x000028060d0095a7 */ /* 0x000ea4000802007f */
[----:B--2---:R-:W-:Y:S05]  /*62f0*/  @!P1 BRA `(.L_x_107) ;  /* 0xfffffffc00f09947 */ /* 0x004fea000383ffff */
[----:B------:R-:W-:Y:S05]  /*6300*/  BRA `(.L_x_130) ;  /* 0xffffffec00e07947 */ /* 0x000fea000383ffff */
.L_x_116:
[----:B------:R-:W-:Y:S01]  /*6310*/  BSSY B0, `(.L_x_131) ;  /* 0x0000006000007945 */ /* 0x000fe20003800000 */
[----:B------:R-:W-:-:S07]  /*6320*/  IMAD.MOV.U32 R15, RZ, RZ, -0x1 ;  /* 0xffffffffff0f7424 */ /* 0x000fce00078e00ff */
[----:B-----5:R-:W-:Y:S05]  /*6330*/  WARPSYNC.COLLECTIVE R15, `(.L_x_132) ;  /* 0x000000000f0c7348 */ /* 0x020fea0003c00000 */
[----:B------:R-:W-:Y:S02]  /*6340*/  ELECT P6, UR62, PT ;  /* 0x00000000003e782f */ /* 0x000fe400038c0000 */
[----:B------:R-:W-:Y:S01]  /*6350*/  MOV R14, UR62 ;  /* 0x0000003e000e7c02 */ /* 0x000fe20008000f00 */
[----:B-----5:R-:W-:Y:S10]  /*6360*/  ENDCOLLECTIVE ;  /* 0x000000000000791b */ /* 0x020ff40003800000 */
.L_x_132:
[----:B------:R-:W-:Y:S05]  /*6370*/  BSYNC B0 ;  /* 0x0000000000007941 */ /* 0x000fea0003800000 */
.L_x_131:
[----:B------:R-:W-:Y:S05]  /*6380*/  BRA `(.L_x_133) ;  /* 0xfffffff800787947 */ /* 0x000fea000383ffff */
.L_x_120:
[----:B0-----:R0:W1:Y:S02]  /*6390*/  SYNCS.PHASECHK.TRANS64.TRYWAIT P0, [R7+URZ], R2 ;  /* 0x00000002070075a7 */ /* 0x001064000800017f */
[----:B-1----:R-:W-:Y:S05]  /*63a0*/  @!P0 NANOSLEEP.SYNCS 0x989680 ;  /* 0x009896800000895d */ /* 0x002fea0003900000 */
[----:B------:R-:W1:Y:S02]  /*63b0*/  @!P0 SYNCS.PHASECHK.TRANS64 P0, [R7+URZ], R2 ;  /* 0x00000002070085a7 */ /* 0x000e64000800007f */
[----:B-1----:R-:W-:Y:S05]  /*63c0*/  @!P0 BRA `(.L_x_120) ;  /* 0xfffffffc00f08947 */ /* 0x002fea000383ffff */
[----:B------:R-:W-:Y:S05]  /*63d0*/  BRA `(.L_x_134) ;  /* 0xfffffff800b87947 */ /* 0x000fea000383ffff */
.L_x_121:
[----:B0-----:R0:W1:Y:S02]  /*63e0*/  SYNCS.PHASECHK.TRANS64.TRYWAIT P0, [R6+URZ], R3 ;  /* 0x00000003060075a7 */ /* 0x001064000800017f */
[----:B-1----:R-:W-:Y:S05]  /*63f0*/  @!P0 NANOSLEEP.SYNCS 0x989680 ;  /* 0x009896800000895d */ /* 0x002fea0003900000 */
[----:B------:R-:W1:Y:S02]  /*6400*/  @!P0 SYNCS.PHASECHK.TRANS64 P0, [R6+URZ], R3 ;  /* 0x00000003060085a7 */ /* 0x000e64000800007f */
[----:B-1----:R-:W-:Y:S05]  /*6410*/  @!P0 BRA `(.L_x_121) ;  /* 0xfffffffc00f08947 */ /* 0x002fea000383ffff */
[----:B------:R-:W-:Y:S05]  /*6420*/  BRA `(.L_x_135) ;  /* 0xfffffff800c87947 */ /* 0x000fea000383ffff */
.L_x_122:
[----:B0-----:R0:W1:Y:S02]  /*6430*/  SYNCS.PHASECHK.TRANS64.TRYWAIT P0, [R7+URZ], R4 ;  /* 0x00000004070075a7 */ /* 0x001064000800017f */
[----:B-1----:R-:W-:Y:S05]  /*6440*/  @!P0 NANOSLEEP.SYNCS 0x989680 ;  /* 0x009896800000895d */ /* 0x002fea0003900000 */
[----:B------:R-:W1:Y:S02]  /*6450*/  @!P0 SYNCS.PHASECHK.TRANS64 P0, [R7+URZ], R4 ;  /* 0x00000004070085a7 */ /* 0x000e64000800007f */
[----:B-1----:R-:W-:Y:S05]  /*6460*/  @!P0 BRA `(.L_x_122) ;  /* 0xfffffffc00f08947 */ /* 0x002fea000383ffff */
[----:B------:R-:W-:Y:S05]  /*6470*/  BRA `(.L_x_136) ;  /* 0xfffffff800d87947 */ /* 0x000fea000383ffff */
.L_x_123:
[----:B-1----:R1:W2:Y:S02]  /*6480*/  SYNCS.PHASECHK.TRANS64.TRYWAIT P0, [R6+URZ], R3 ;  /* 0x00000003060075a7 */ /* 0x0022a4000800017f */
[----:B--2---:R-:W-:Y:S05]  /*6490*/  @!P0 NANOSLEEP.SYNCS 0x989680 ;  /* 0x009896800000895d */ /* 0x004fea0003900000 */
[----:B------:R-:W2:Y:S02]  /*64a0*/  @!P0 SYNCS.PHASECHK.TRANS64 P0, [R6+URZ], R3 ;  /* 0x00000003060085a7 */ /* 0x000ea4000800007f */
[----:B--2---:R-:W-:Y:S05]  /*64b0*/  @!P0 BRA `(.L_x_123) ;  /* 0xfffffffc00f08947 */ /* 0x004fea000383ffff */
[----:B------:R-:W-:Y:S05]  /*64c0*/  BRA `(.L_x_137) ;  /* 0xfffffff800e07947 */ /* 0x000fea000383ffff */
.L_x_138:
[----:B------:R-:W-:-:S00]  /*64d0*/  BRA `(.L_x_138) ;  /* 0xfffffffc00fc7947 */ /* 0x000fc0000383ffff */
[----:B------:R-:W-:-:S00]  /*64e0*/  NOP ;  /* 0x0000000000007918 */ /* 0x000fc00000000000 */
        /* <DEDUP_REMOVED lines=9> */
.L_x_139:


//--------------------- .nv.global.init           --------------------------
	.section	.nv.global.init,"aw",@progbits
.nv.global.init:
	.type		$str$22,@object
	.size		$str$22,($str$23 - $str$22)
$str$22:
        /*0000*/ 	.byte	0x6b, 0x5f, 0x74, 0x69, 0x6c, 0x65, 0x5f, 0x63, 0x6f, 0x75, 0x6e, 0x74, 0x20, 0x3e, 0x3d, 0x20
        /*0010*/ 	.byte	0x31, 0x00
	.type		$str$23,@object
	.size		$str$23,(__unnamed_1 - $str$23)
$str$23:
        /*0012*/ 	.byte	0x2f, 0x74, 0x6d, 0x70, 0x2f, 0x63, 0x75, 0x74, 0x6c, 0x61, 0x73, 0x73, 0x5f, 0x73, 0x77, 0x65
        /*0022*/ 	.byte	0x65, 0x70, 0x5f, 0x73, 0x72, 0x63, 0x2f, 0x69, 0x6e, 0x63, 0x6c, 0x75, 0x64, 0x65, 0x2f, 0x63
        /*0032*/ 	.byte	0x75, 0x74, 0x6c, 0x61, 0x73, 0x73, 0x2f, 0x67, 0x65, 0x6d, 0x6d, 0x2f, 0x63, 0x6f, 0x6c, 0x6c
        /*0042*/ 	.byte	0x65, 0x63, 0x74, 0x69, 0x76, 0x65, 0x2f, 0x73, 0x6d, 0x39, 0x30, 0x5f, 0x6d, 0x6d, 0x61, 0x5f
        /*0052*/ 	.byte	0x74, 0x6d, 0x61, 0x5f, 0x67, 0x6d, 0x6d, 0x61, 0x5f, 0x73, 0x73, 0x5f, 0x77, 0x61, 0x72, 0x70
        /*0062*/ 	.byte	0x73, 0x70, 0x65, 0x63, 0x69, 0x61, 0x6c, 0x69, 0x7a, 0x65, 0x64, 0x2e, 0x68, 0x70, 0x70, 0x00
	.type		__unnamed_1,@object
	.size		__unnamed_1,(.L_0 - __unnamed_1)
__unnamed_1:
        /*0072*/ 	.byte	0x76, 0x6f, 0x69, 0x64, 0x20, 0x63, 0x75, 0x74, 0x6c, 0x61, 0x73, 0x73, 0x3a, 0x3a, 0x67, 0x65
        /* <DEDUP_REMOVED lines=177> */
        /*0b92*/ 	.byte	0x5d, 0x00
.L_0:


//--------------------- .nv.shared._ZN7cutlass13device_kernelINS_4gemm6kernel13GemmUniversalIN4cute5tupleIJiiiiEEENS1_10collective13CollectiveMmaINS1_34MainloopSm90TmaGmmaWarpSpecializedILi5ENS5_IJNS4_1CILi2EEENSA_ILi1EEESC_EEENS1_32KernelTmaWarpSpecializedPingpongEEENS5_IJNSA_ILi64EEESG_SG_EEENS_10tfloat32_tENS5_IJlSC_lEEESI_SJ_NS4_8TiledMMAINS4_8MMA_AtomIJNS4_4SM904GMMA29MMA_64x64x8_F32TF32TF32_SS_TNILNSN_7ScaleInE1ELSP_1EEEEEENS4_6LayoutINS5_IJSC_SC_SC_EEENS5_IJNSA_ILi0EEESU_SU_EEEEENS5_IJNS4_10UnderscoreESX_SX_EEEEENS4_13SM90_TMA_LOADENS4_14ComposedLayoutINS4_7SwizzleILi3ELi4ELi3EEENS4_18smem_ptr_flag_bitsILi32EEENSS_INS5_IJNSA_ILi8EEENSA_ILi32EEEEEENS5_IJS17_SC_EEEEEEEvNS4_8identityENS4_23SM90_TMA_LOAD_MULTICASTES1B_vS1C_EENS_8epilogue10collective6detail29Sm90TmaWarpSpecializedAdapterINS1G_15DefaultEpilogueISI_SJ_SJ_NS1F_6thread17LinearCombinationISI_Li1EffLNS1K_9ScaleType4KindE0ELNS_15FloatRoundStyleE2ESI_EENS1_15EpilogueDefaultEEEEEvvEEEEvNT_6ParamsE --------------------------
	.section	.nv.shared._ZN7cutlass13device_kernelINS_4gemm6kernel13GemmUniversalIN4cute5tupleIJiiiiEEENS1_10collective13CollectiveMmaINS1_34MainloopSm90TmaGmmaWarpSpecializedILi5ENS5_IJNS4_1CILi2EEENSA_ILi1EEESC_EEENS1_32KernelTmaWarpSpecializedPingpongEEENS5_IJNSA_ILi64EEESG_SG_EEENS_10tfloat32_tENS5_IJlSC_lEEESI_SJ_NS4_8TiledMMAINS4_8MMA_AtomIJNS4_4SM904GMMA29MMA_64x64x8_F32TF32TF32_SS_TNILNSN_7ScaleInE1ELSP_1EEEEEENS4_6LayoutINS5_IJSC_SC_SC_EEENS5_IJNSA_ILi0EEESU_SU_EEEEENS5_IJNS4_10UnderscoreESX_SX_EEEEENS4_13SM90_TMA_LOADENS4_14ComposedLayoutINS4_7SwizzleILi3ELi4ELi3EEENS4_18smem_ptr_flag_bitsILi32EEENSS_INS5_IJNSA_ILi8EEENSA_ILi32EEEEEENS5_IJS17_SC_EEEEEEEvNS4_8identityENS4_23SM90_TMA_LOAD_MULTICASTES1B_vS1C_EENS_8epilogue10collective6detail29Sm90TmaWarpSpecializedAdapterINS1G_15DefaultEpilogueISI_SJ_SJ_NS1F_6thread17LinearCombinationISI_Li1EffLNS1K_9ScaleType4KindE0ELNS_15FloatRoundStyleE2ESI_EENS1_15EpilogueDefaultEEEEEvvEEEEvNT_6ParamsE,"aw",@nobits
	.sectionflags	@""
	.align	16
	.zero		1024


//--------------------- .nv.shared.reserved.0     --------------------------
	.section	.nv.shared.reserved.0,"aw",@nobits
	.weak		__nv_reservedSMEM_offset_0_alias
	.size		__nv_reservedSMEM_offset_0_alias, 0, 0
	.other		__nv_reservedSMEM_offset_0_alias,@"STO_CUDA_RESERVED_SHARED STV_DEFAULT"
__nv_reservedSMEM_offset_0_alias:
	.zero		0


//--------------------- .nv.global                --------------------------
	.section	.nv.global,"aw",@nobits
.nv.global:
	.type		_ZN39_INTERNAL_8b0d7651_4_k_cu_fa2cbad7_70184cute1_E,@object
	.size		_ZN39_INTERNAL_8b0d7651_4_k_cu_fa2cbad7_70184cute1_E,(_ZN39_INTERNAL_8b0d7651_4_k_cu_fa2cbad7_70184cuda3std3__45__cpo6cbeginE - _ZN39_INTERNAL_8b0d7651_4_k_cu_fa2cbad7_70184cute1_E)
_ZN39_INTERNAL_8b0d7651_4_k_cu_fa2cbad7_70184cute1_E:
	.zero		1
	.type		_ZN39_INTERNAL_8b0d7651_4_k_cu_fa2cbad7_70184cuda3std3__45__cpo6cbeginE,@object
	.size		_ZN39_INTERNAL_8b0d7651_4_k_cu_fa2cbad7_70184cuda3std3__45__cpo6cbeginE,(_ZN39_INTERNAL_8b0d7651_4_k_cu_fa2cbad7_70184cuda3std3__48in_placeE - _ZN39_INTERNAL_8b0d7651_4_k_cu_fa2cbad7_70184cuda3std3__45__cpo6cbeginE)
_ZN39_INTERNAL_8b0d7651_4_k_cu_fa2cbad7_70184cuda3std3__45__cpo6cbeginE:
	.zero		1
	.type		_ZN39_INTERNAL_8b0d7651_4_k_cu_fa2cbad7_70184cuda3std3__48in_placeE,@object
	.size		_ZN39_INTERNAL_8b0d7651_4_k_cu_fa2cbad7_70184cuda3std3__48in_placeE,(_ZN39_INTERNAL_8b0d7651_4_k_cu_fa2cbad7_70184cuda3std6ranges3__45__cpo9iter_moveE - _ZN39_INTERNAL_8b0d7651_4_k_cu_fa2cbad7_70184cuda3std3__48in_placeE)
_ZN39_INTERNAL_8b0d7651_4_k_cu_fa2cbad7_70184cuda3std3__48in_placeE:
	.zero		1
	.type		_ZN39_INTERNAL_8b0d7651_4_k_cu_fa2cbad7_70184cuda3std6ranges3__45__cpo9iter_moveE,@object
	.size		_ZN39_INTERNAL_8b0d7651_4_k_cu_fa2cbad7_70184cuda3std6ranges3__45__cpo9iter_moveE,(_ZN39_INTERNAL_8b0d7651_4_k_cu_fa2cbad7_70184cuda3std3__45__cpo5beginE - _ZN39_INTERNAL_8b0d7651_4_k_cu_fa2cbad7_70184cuda3std6ranges3__45__cpo9iter_moveE)
_ZN39_INTERNAL_8b0d7651_4_k_cu_fa2cbad7_70184cuda3std6ranges3__45__cpo9iter_moveE:
	.zero		1
	.type		_ZN39_INTERNAL_8b0d7651_4_k_cu_fa2cbad7_70184cuda3std3__45__cpo5beginE,@object
	.size		_ZN39_INTERNAL_8b0d7651_4_k_cu_fa2cbad7_70184cuda3std3__45__cpo5beginE,(_ZN39_INTERNAL_8b0d7651_4_k_cu_fa2cbad7_70184cuda3std3__441_GLOBAL__N__8b0d7651_4_k_cu_fa2cbad7_70186ignoreE - _ZN39_INTERNAL_8b0d7651_4_k_cu_fa2cbad7_70184cuda3std3__45__cpo5beginE)
_ZN39_INTERNAL_8b0d7651_4_k_cu_fa2cbad7_70184cuda3std3__45__cpo5beginE:
	.zero		1
	.type		_ZN39_INTERNAL_8b0d7651_4_k_cu_fa2cbad7_70184cuda3std3__441_GLOBAL__N__8b0d7651_4_k_cu_fa2cbad7_70186ignoreE,@object
	.size		_ZN39_INTERNAL_8b0d7651_4_k_cu_fa2cbad7_70184cuda3std3__441_GLOBAL__N__8b0d7651_4_k_cu_fa2cbad7_70186ignoreE,(_ZN39_INTERNAL_8b0d7651_4_k_cu_fa2cbad7_70184cute7productE - _ZN39_INTERNAL_8b0d7651_4_k_cu_fa2cbad7_70184cuda3std3__441_GLOBAL__N__8b0d7651_4_k_cu_fa2cbad7_70186ignoreE)
_ZN39_INTERNAL_8b0d7651_4_k_cu_fa2cbad7_70184cuda3std3__441_GLOBAL__N__8b0d7651_4_k_cu_fa2cbad7_70186ignoreE:
	.zero		1
	.type		_ZN39_INTERNAL_8b0d7651_4_k_cu_fa2cbad7_70184cute7productE,@object
	.size		_ZN39_INTERNAL_8b0d7651_4_k_cu_fa2cbad7_70184cute7productE,(_ZN39_INTERNAL_8b0d7651_4_k_cu_fa2cbad7_70184cuda3std3__45__cpo3endE - _ZN39_INTERNAL_8b0d7651_4_k_cu_fa2cbad7_70184cute7productE)
_ZN39_INTERNAL_8b0d7651_4_k_cu_fa2cbad7_70184cute7productE:
	.zero		1
	.type		_ZN39_INTERNAL_8b0d7651_4_k_cu_fa2cbad7_70184cuda3std3__45__cpo3endE,@object
	.size		_ZN39_INTERNAL_8b0d7651_4_k_cu_fa2cbad7_70184cuda3std3__45__cpo3endE,(_ZN39_INTERNAL_8b0d7651_4_k_cu_fa2cbad7_70184cuda3std3__419piecewise_constructE - _ZN39_INTERNAL_8b0d7651_4_k_cu_fa2cbad7_70184cuda3std3__45__cpo3endE)
_ZN39_INTERNAL_8b0d7651_4_k_cu_fa2cbad7_70184cuda3std3__45__cpo3endE:
	.zero		1
	.type		_ZN39_INTERNAL_8b0d7651_4_k_cu_fa2cbad7_70184cuda3std3__419piecewise_constructE,@object
	.size		_ZN39_INTERNAL_8b0d7651_4_k_cu_fa2cbad7_70184cuda3std3__419piecewise_constructE,(_ZN39_INTERNAL_8b0d7651_4_k_cu_fa2cbad7_70184cuda3std3__45__cpo4cendE - _ZN39_INTERNAL_8b0d7651_4_k_cu_fa2cbad7_70184cuda3std3__419piecewise_constructE)
_ZN39_INTERNAL_8b0d7651_4_k_cu_fa2cbad7_70184cuda3std3__419piecewise_constructE:
	.zero		1
	.type		_ZN39_INTERNAL_8b0d7651_4_k_cu_fa2cbad7_70184cuda3std3__45__cpo4cendE,@object
	.size		_ZN39_INTERNAL_8b0d7651_4_k_cu_fa2cbad7_70184cuda3std3__45__cpo4cendE,(_ZN39_INTERNAL_8b0d7651_4_k_cu_fa2cbad7_70184cuda3std6ranges3__45__cpo4swapE - _ZN39_INTERNAL_8b0d7651_4_k_cu_fa2cbad7_70184cuda3std3__45__cpo4cendE)
_ZN39_INTERNAL_8b0d7651_4_k_cu_fa2cbad7_70184cuda3std3__45__cpo4cendE:
	.zero		1
	.type		_ZN39_INTERNAL_8b0d7651_4_k_cu_fa2cbad7_70184cuda3std6ranges3__45__cpo4swapE,@object
	.size		_ZN39_INTERNAL_8b0d7651_4_k_cu_fa2cbad7_70184cuda3std6ranges3__45__cpo4swapE,(.L_8 - _ZN39_INTERNAL_8b0d7651_4_k_cu_fa2cbad7_70184cuda3std6ranges3__45__cpo4swapE)
_ZN39_INTERNAL_8b0d7651_4_k_cu_fa2cbad7_70184cuda3std6ranges3__45__cpo4swapE:
	.zero		1
.L_8:


//--------------------- .nv.constant0._ZN7cutlass13device_kernelINS_4gemm6kernel13GemmUniversalIN4cute5tupleIJiiiiEEENS1_10collective13CollectiveMmaINS1_34MainloopSm90TmaGmmaWarpSpecializedILi5ENS5_IJNS4_1CILi2EEENSA_ILi1EEESC_EEENS1_32KernelTmaWarpSpecializedPingpongEEENS5_IJNSA_ILi64EEESG_SG_EEENS_10tfloat32_tENS5_IJlSC_lEEESI_SJ_NS4_8TiledMMAINS4_8MMA_AtomIJNS4_4SM904GMMA29MMA_64x64x8_F32TF32TF32_SS_TNILNSN_7ScaleInE1ELSP_1EEEEEENS4_6LayoutINS5_IJSC_SC_SC_EEENS5_IJNSA_ILi0EEESU_SU_EEEEENS5_IJNS4_10UnderscoreESX_SX_EEEEENS4_13SM90_TMA_LOADENS4_14ComposedLayoutINS4_7SwizzleILi3ELi4ELi3EEENS4_18smem_ptr_flag_bitsILi32EEENSS_INS5_IJNSA_ILi8EEENSA_ILi32EEEEEENS5_IJS17_SC_EEEEEEEvNS4_8identityENS4_23SM90_TMA_LOAD_MULTICASTES1B_vS1C_EENS_8epilogue10collective6detail29Sm90TmaWarpSpecializedAdapterINS1G_15DefaultEpilogueISI_SJ_SJ_NS1F_6thread17LinearCombinationISI_Li1EffLNS1K_9ScaleType4KindE0ELNS_15FloatRoundStyleE2ESI_EENS1_15EpilogueDefaultEEEEEvvEEEEvNT_6ParamsE --------------------------
	.section	.nv.constant0._ZN7cutlass13device_kernelINS_4gemm6kernel13GemmUniversalIN4cute5tupleIJiiiiEEENS1_10collective13CollectiveMmaINS1_34MainloopSm90TmaGmmaWarpSpecializedILi5ENS5_IJNS4_1CILi2EEENSA_ILi1EEESC_EEENS1_32KernelTmaWarpSpecializedPingpongEEENS5_IJNSA_ILi64EEESG_SG_EEENS_10tfloat32_tENS5_IJlSC_lEEESI_SJ_NS4_8TiledMMAINS4_8MMA_AtomIJNS4_4SM904GMMA29MMA_64x64x8_F32TF32TF32_SS_TNILNSN_7ScaleInE1ELSP_1EEEEEENS4_6LayoutINS5_IJSC_SC_SC_EEENS5_IJNSA_ILi0EEESU_SU_EEEEENS5_IJNS4_10UnderscoreESX_SX_EEEEENS4_13SM90_TMA_LOADENS4_14ComposedLayoutINS4_7SwizzleILi3ELi4ELi3EEENS4_18smem_ptr_flag_bitsILi32EEENSS_INS5_IJNSA_ILi8EEENSA_ILi32EEEEEENS5_IJS17_SC_EEEEEEEvNS4_8identityENS4_23SM90_TMA_LOAD_MULTICASTES1B_vS1C_EENS_8epilogue10collective6detail29Sm90TmaWarpSpecializedAdapterINS1G_15DefaultEpilogueISI_SJ_SJ_NS1F_6thread17LinearCombinationISI_Li1EffLNS1K_9ScaleType4KindE0ELNS_15FloatRoundStyleE2ESI_EENS1_15EpilogueDefaultEEEEEvvEEEEvNT_6ParamsE,"a",@progbits
	.sectionflags	@""
	.align	4
.nv.constant0._ZN7cutlass13device_kernelINS_4gemm6kernel13GemmUniversalIN4cute5tupleIJiiiiEEENS1_10collective13CollectiveMmaINS1_34MainloopSm90TmaGmmaWarpSpecializedILi5ENS5_IJNS4_1CILi2EEENSA_ILi1EEESC_EEENS1_32KernelTmaWarpSpecializedPingpongEEENS5_IJNSA_ILi64EEESG_SG_EEENS_10tfloat32_tENS5_IJlSC_lEEESI_SJ_NS4_8TiledMMAINS4_8MMA_AtomIJNS4_4SM904GMMA29MMA_64x64x8_F32TF32TF32_SS_TNILNSN_7ScaleInE1ELSP_1EEEEEENS4_6LayoutINS5_IJSC_SC_SC_EEENS5_IJNSA_ILi0EEESU_SU_EEEEENS5_IJNS4_10UnderscoreESX_SX_EEEEENS4_13SM90_TMA_LOADENS4_14ComposedLayoutINS4_7SwizzleILi3ELi4ELi3EEENS4_18smem_ptr_flag_bitsILi32EEENSS_INS5_IJNSA_ILi8EEENSA_ILi32EEEEEENS5_IJS17_SC_EEEEEEEvNS4_8identityENS4_23SM90_TMA_LOAD_MULTICASTES1B_vS1C_EENS_8epilogue10collective6detail29Sm90TmaWarpSpecializedAdapterINS1G_15DefaultEpilogueISI_SJ_SJ_NS1F_6thread17LinearCombinationISI_Li1EffLNS1K_9ScaleType4KindE0ELNS_15FloatRoundStyleE2ESI_EENS1_15EpilogueDefaultEEEEEvvEEEEvNT_6ParamsE:
	.zero		1664


//--------------------- SYMBOLS --------------------------

	.type		.nv.reservedSmem.offset0,@object
	.size		.nv.reservedSmem.offset0,0x4
	.type		__assertfail,@function
